	.target	sm_90a

	.elftype	@"ET_EXEC"


//--------------------- .note.nv.tkinfo           --------------------------
	.section	.note.nv.tkinfo,"",@"SHT_NOTE"
	.sectionflags	@"SHF_NOTE_NV_TKINFO"
	.tkinfo
        /*0018*/ 	.word	0x00000002
        /*0030*/ 	.string	""
        /*0030*/ 	.string	"ptxas"
        /*0030*/ 	.string	"Cuda compilation tools, release 13.0, V13.0.88"
        /*0030*/ 	.string	"Build cuda_13.0.r13.0/compiler.36424714_0"
        /*0030*/ 	.string	"-v  -suppress-debug-info  -lineinfo  -arch sm_90a "



//--------------------- .note.nv.cuinfo           --------------------------
	.section	.note.nv.cuinfo,"",@"SHT_NOTE"
	.sectionflags	@"SHF_NOTE_NV_CUINFO"
        /*0018*/ 	.short	0x0002
        /*001a*/ 	.short	0x005a
        /*001c*/ 	.short	0x0082
	.zero		2


//--------------------- .nv.info                  --------------------------
	.section	.nv.info,"",@"SHT_CUDA_INFO"
	.align	4


	//----- nvinfo : EIATTR_REGCOUNT
	.align		4
        /*0000*/ 	.byte	0x04, 0x2f
        /*0002*/ 	.short	(.L_1 - .L_0)
	.align		4
.L_0:
        /*0004*/ 	.word	index@(gluon_wgmma)
        /*0008*/ 	.word	0x000000ff


	//----- nvinfo : EIATTR_FRAME_SIZE
	.align		4
.L_1:
        /*000c*/ 	.byte	0x04, 0x11
        /*000e*/ 	.short	(.L_3 - .L_2)
	.align		4
.L_2:
        /*0010*/ 	.word	index@(gluon_wgmma)
        /*0014*/ 	.word	0x00000200


	//----- nvinfo : EIATTR_MIN_STACK_SIZE
	.align		4
.L_3:
        /*0018*/ 	.byte	0x04, 0x12
        /*001a*/ 	.short	(.L_5 - .L_4)
	.align		4
.L_4:
        /*001c*/ 	.word	index@(gluon_wgmma)
        /*0020*/ 	.word	0x00000200
.L_5:


//--------------------- .nv.compat                --------------------------
	.section	.nv.compat,"",@"SHT_CUDA_COMPAT_INFO"
	.align	4
        /*0000*/ 	.byte	0x02, 0x09, 0x01, 0x00, 0x02, 0x02, 0x04, 0x00, 0x02, 0x05, 0x05, 0x00, 0x03, 0x07, 0x01, 0x01
        /*0010*/ 	.byte	0x02, 0x03, 0x03, 0x00, 0x02, 0x06, 0x01, 0x00, 0x04, 0x0b, 0x08, 0x00, 0x00, 0x00, 0x00, 0x00
        /*0020*/ 	.byte	0x00, 0x00, 0x00, 0x00


//--------------------- .nv.info.gluon_wgmma      --------------------------
	.section	.nv.info.gluon_wgmma,"",@"SHT_CUDA_INFO"
	.sectionflags	@""
	.align	4


	//----- nvinfo : EIATTR_CUDA_API_VERSION
	.align		4
        /*0000*/ 	.byte	0x04, 0x37
        /*0002*/ 	.short	(.L_7 - .L_6)
.L_6:
        /*0004*/ 	.word	0x00000082


	//----- nvinfo : EIATTR_KPARAM_INFO
	.align		4
.L_7:
        /*0008*/ 	.byte	0x04, 0x17
        /*000a*/ 	.short	(.L_9 - .L_8)
.L_8:
        /*000c*/ 	.word	0x00000000
        /*0010*/ 	.short	0x000a
        /*0012*/ 	.short	0x0048
        /*0014*/ 	.byte	0x00, 0xf4, 0x21, 0x00


	//----- nvinfo : EIATTR_KPARAM_INFO
	.align		4
.L_9:
        /*0018*/ 	.byte	0x04, 0x17
        /*001a*/ 	.short	(.L_11 - .L_10)
.L_10:
        /*001c*/ 	.word	0x00000000
        /*0020*/ 	.short	0x0009
        /*0022*/ 	.short	0x0040
        /*0024*/ 	.byte	0x00, 0xf4, 0x21, 0x00


	//----- nvinfo : EIATTR_KPARAM_INFO
	.align		4
.L_11:
        /*0028*/ 	.byte	0x04, 0x17
        /*002a*/ 	.short	(.L_13 - .L_12)
.L_12:
        /*002c*/ 	.word	0x00000000
        /*0030*/ 	.short	0x0008
        /*0032*/ 	.short	0x0038
        /*0034*/ 	.byte	0x00, 0xf0, 0x21, 0x00


	//----- nvinfo : EIATTR_KPARAM_INFO
	.align		4
.L_13:
        /*0038*/ 	.byte	0x04, 0x17
        /*003a*/ 	.short	(.L_15 - .L_14)
.L_14:
        /*003c*/ 	.word	0x00000000
        /*0040*/ 	.short	0x0007
        /*0042*/ 	.short	0x0030
        /*0044*/ 	.byte	0x00, 0xf0, 0x21, 0x00


	//----- nvinfo : EIATTR_KPARAM_INFO
	.align		4
.L_15:
        /*0048*/ 	.byte	0x04, 0x17
        /*004a*/ 	.short	(.L_17 - .L_16)
.L_16:
        /*004c*/ 	.word	0x00000000
        /*0050*/ 	.short	0x0006
        /*0052*/ 	.short	0x0028
        /*0054*/ 	.byte	0x00, 0xf0, 0x21, 0x00


	//----- nvinfo : EIATTR_KPARAM_INFO
	.align		4
.L_17:
        /*0058*/ 	.byte	0x04, 0x17
        /*005a*/ 	.short	(.L_19 - .L_18)
.L_18:
        /*005c*/ 	.word	0x00000000
        /*0060*/ 	.short	0x0005
        /*0062*/ 	.short	0x0020
        /*0064*/ 	.byte	0x00, 0xf0, 0x11, 0x00


	//----- nvinfo : EIATTR_KPARAM_INFO
	.align		4
.L_19:
        /*0068*/ 	.byte	0x04, 0x17
        /*006a*/ 	.short	(.L_21 - .L_20)
.L_20:
        /*006c*/ 	.word	0x00000000
        /*0070*/ 	.short	0x0004
        /*0072*/ 	.short	0x001c
        /*0074*/ 	.byte	0x00, 0xf0, 0x11, 0x00


	//----- nvinfo : EIATTR_KPARAM_INFO
	.align		4
.L_21:
        /*0078*/ 	.byte	0x04, 0x17
        /*007a*/ 	.short	(.L_23 - .L_22)
.L_22:
        /*007c*/ 	.word	0x00000000
        /*0080*/ 	.short	0x0003
        /*0082*/ 	.short	0x0018
        /*0084*/ 	.byte	0x00, 0xf0, 0x11, 0x00


	//----- nvinfo : EIATTR_KPARAM_INFO
	.align		4
.L_23:
        /*0088*/ 	.byte	0x04, 0x17
        /*008a*/ 	.short	(.L_25 - .L_24)
.L_24:
        /*008c*/ 	.word	0x00000000
        /*0090*/ 	.short	0x0002
        /*0092*/ 	.short	0x0010
        /*0094*/ 	.byte	0x00, 0xf4, 0x21, 0x00


	//----- nvinfo : EIATTR_KPARAM_INFO
	.align		4
.L_25:
        /*0098*/ 	.byte	0x04, 0x17
        /*009a*/ 	.short	(.L_27 - .L_26)
.L_26:
        /*009c*/ 	.word	0x00000000
        /*00a0*/ 	.short	0x0001
        /*00a2*/ 	.short	0x0008
        /*00a4*/ 	.byte	0x00, 0xf4, 0x21, 0x00


	//----- nvinfo : EIATTR_KPARAM_INFO
	.align		4
.L_27:
        /*00a8*/ 	.byte	0x04, 0x17
        /*00aa*/ 	.short	(.L_29 - .L_28)
.L_28:
        /*00ac*/ 	.word	0x00000000
        /*00b0*/ 	.short	0x0000
        /*00b2*/ 	.short	0x0000
        /*00b4*/ 	.byte	0x00, 0xf4, 0x21, 0x00


	//----- nvinfo : EIATTR_SPARSE_MMA_MASK
	.align		4
.L_29:
        /*00b8*/ 	.byte	0x03, 0x50
        /*00ba*/ 	.short	0x0000


	//----- nvinfo : EIATTR_MAXREG_COUNT
	.align		4
        /*00bc*/ 	.byte	0x03, 0x1b
        /*00be*/ 	.short	0x00ff


	//----- nvinfo : EIATTR_NUM_BARRIERS
	.align		4
        /*00c0*/ 	.byte	0x02, 0x4c
        /*00c2*/ 	.byte	0x01
	.zero		1


	//----- nvinfo : EIATTR_ANNOTATIONS
	.align		4
        /*00c4*/ 	.byte	0x04, 0x55
        /*00c6*/ 	.short	(.L_31 - .L_30)


	//   ....[0]....
.L_30:
        /*00c8*/ 	.word	0x00000001
        /*00cc*/ 	.byte	0x50, 0x11, 0x00, 0x00, 0x01, 0x00, 0x00, 0x00, 0x40, 0x13, 0x00, 0x00, 0x01, 0x00, 0x00, 0x00
        /* <DEDUP_REMOVED lines=162> */
        /*0afc*/ 	.byte	0x90, 0x3b, 0x00, 0x00, 0x01, 0x00, 0x00, 0x00, 0xb0, 0x3b, 0x00, 0x00


	//----- nvinfo : EIATTR_MERCURY_ISA_VERSION
	.align		4
.L_31:
        /*0b08*/ 	.byte	0x03, 0x5f
        /*0b0a*/ 	.short	0x0101


	//----- nvinfo : EIATTR_INT_WARP_WIDE_INSTR_OFFSETS
	.align		4
        /*0b0c*/ 	.byte	0x04, 0x31
        /*0b0e*/ 	.short	(.L_33 - .L_32)


	//   ....[0]....
.L_32:
        /*0b10*/ 	.word	0x00001310


	//   ....[1]....
        /*0b14*/ 	.word	0x00001330


	//   ....[2]....
        /*0b18*/ 	.word	0x00001350


	//   ....[3]....
        /*0b1c*/ 	.word	0x00001470


	//   ....[4]....
        /*0b20*/ 	.word	0x00001490


	//   ....[5]....
        /*0b24*/ 	.word	0x00002980


	//   ....[6]....
        /*0b28*/ 	.word	0x00002990


	//   ....[7]....
        /*0b2c*/ 	.word	0x00002a10


	//   ....[8]....
        /*0b30*/ 	.word	0x00002a20


	//   ....[9]....
        /*0b34*/ 	.word	0x00003ee0


	//   ....[10]....
        /*0b38*/ 	.word	0x00003f00


	//----- nvinfo : EIATTR_COOP_GROUP_MASK_REGIDS
	.align		4
.L_33:
        /*0b3c*/ 	.byte	0x04, 0x29
        /*0b3e*/ 	.short	(.L_35 - .L_34)


	//   ....[0]....
.L_34:
        /*0b40*/ 	.word	0xffffffff


	//   ....[1]....
        /*0b44*/ 	.word	0xffffffff


	//   ....[2]....
        /*0b48*/ 	.word	0xffffffff


	//----- nvinfo : EIATTR_COOP_GROUP_INSTR_OFFSETS
	.align		4
.L_35:
        /*0b4c*/ 	.byte	0x04, 0x28
        /*0b4e*/ 	.short	(.L_37 - .L_36)


	//   ....[0]....
.L_36:
        /*0b50*/ 	.word	0x00000160


	//   ....[1]....
        /*0b54*/ 	.word	0x00000730


	//   ....[2]....
        /*0b58*/ 	.word	0x00000ce0


	//----- nvinfo : EIATTR_MBARRIER_INSTR_OFFSETS
	.align		4
.L_37:
        /*0b5c*/ 	.byte	0x04, 0x39
        /*0b5e*/ 	.short	(.L_39 - .L_38)


	//   ....[0]....
.L_38:
        /*0b60*/ 	.word	0x000014c0
        /*0b64*/ 	.word	0x000000ff
        /*0b68*/ 	.word	0x00018000
        /*0b6c*/ 	.short	0x0100
        /*0b6e*/ 	.byte	0x14
	.zero		1


	//   ....[1]....
        /*0b70*/ 	.word	0x000016e0
        /*0b74*/ 	.word	0x000000ff
        /*0b78*/ 	.word	0x00018008
        /*0b7c*/ 	.short	0x0100
        /*0b7e*/ 	.byte	0x14
	.zero		1


	//   ....[2]....
        /*0b80*/ 	.word	0x00001ca0
        /*0b84*/ 	.word	0x000000ff
        /*0b88*/ 	.word	0x00018010
        /*0b8c*/ 	.short	0x0100
        /*0b8e*/ 	.byte	0x14
	.zero		1


	//   ....[3]....
        /*0b90*/ 	.word	0x00001e50
        /*0b94*/ 	.word	0x000000ff
        /*0b98*/ 	.word	0x00018018
        /*0b9c*/ 	.short	0x0100
        /*0b9e*/ 	.byte	0x14
	.zero		1


	//   ....[4]....
        /*0ba0*/ 	.word	0x00002ac0
        /*0ba4*/ 	.word	0x000000ff
        /*0ba8*/ 	.word	0x00018000
        /*0bac*/ 	.short	0x010a
        /*0bae*/ 	.byte	0x12
	.zero		1


	//   ....[5]....
        /*0bb0*/ 	.word	0x000036d0
        /*0bb4*/ 	.word	0x000000ff
        /*0bb8*/ 	.word	0x00018000
        /*0bbc*/ 	.short	0x0108
        /*0bbe*/ 	.byte	0x14
	.zero		1


	//   ....[6]....
        /*0bc0*/ 	.word	0x00003740
        /*0bc4*/ 	.word	0x000000ff
        /*0bc8*/ 	.word	0x00018008
        /*0bcc*/ 	.short	0x0108
        /*0bce*/ 	.byte	0x14
	.zero		1


	//   ....[7]....
        /*0bd0*/ 	.word	0x000037b0
        /*0bd4*/ 	.word	0x000000ff
        /*0bd8*/ 	.word	0x00018010
        /*0bdc*/ 	.short	0x0108
        /*0bde*/ 	.byte	0x14
	.zero		1


	//   ....[8]....
        /*0be0*/ 	.word	0x00003b60
        /*0be4*/ 	.word	0x000000ff
        /*0be8*/ 	.word	0x00018018
        /*0bec*/ 	.short	0x0108
        /*0bee*/ 	.byte	0x14
	.zero		1


	//   ....[9]....
        /*0bf0*/ 	.word	0x00004790
        /*0bf4*/ 	.word	0x000000ff
        /*0bf8*/ 	.word	0x00018000
        /*0bfc*/ 	.short	0x010a
        /*0bfe*/ 	.byte	0x12
	.zero		1


	//----- nvinfo : EIATTR_NUM_MBARRIERS
	.align		4
.L_39:
        /*0c00*/ 	.byte	0x03, 0x38
        /*0c02*/ 	.short	0x0004


	//----- nvinfo : EIATTR_EXIT_INSTR_OFFSETS
	.align		4
        /*0c04*/ 	.byte	0x04, 0x1c
        /*0c06*/ 	.short	(.L_41 - .L_40)


	//   ....[0]....
.L_40:
        /*0c08*/ 	.word	0x00004780


	//----- nvinfo : EIATTR_REQNTID
	.align		4
.L_41:
        /*0c0c*/ 	.byte	0x04, 0x10
        /*0c0e*/ 	.short	(.L_43 - .L_42)
.L_42:
        /*0c10*/ 	.word	0x00000080
        /*0c14*/ 	.word	0x00000001
        /*0c18*/ 	.word	0x00000001


	//----- nvinfo : EIATTR_CRS_STACK_SIZE
	.align		4
.L_43:
        /*0c1c*/ 	.byte	0x04, 0x1e
        /*0c1e*/ 	.short	(.L_45 - .L_44)
.L_44:
        /*0c20*/ 	.word	0x00000000


	//----- nvinfo : EIATTR_CBANK_PARAM_SIZE
	.align		4
.L_45:
        /*0c24*/ 	.byte	0x03, 0x19
        /*0c26*/ 	.short	0x0050


	//----- nvinfo : EIATTR_PARAM_CBANK
	.align		4
        /*0c28*/ 	.byte	0x04, 0x0a
        /*0c2a*/ 	.short	(.L_47 - .L_46)
	.align		4
.L_46:
        /*0c2c*/ 	.word	index@(.nv.constant0.gluon_wgmma)
        /*0c30*/ 	.short	0x0210
        /*0c32*/ 	.short	0x0050


	//----- nvinfo : EIATTR_SW_WAR
	.align		4
.L_47:
        /*0c34*/ 	.byte	0x04, 0x36
        /*0c36*/ 	.short	(.L_49 - .L_48)
.L_48:
        /*0c38*/ 	.word	0x00000008
.L_49:


//--------------------- .nv.callgraph             --------------------------
	.section	.nv.callgraph,"",@"SHT_CUDA_CALLGRAPH"
	.align	4
	.sectionentsize	8
	.align		4
        /*0000*/ 	.word	0x00000000
	.align		4
        /*0004*/ 	.word	0xffffffff
	.align		4
        /*0008*/ 	.word	0x00000000
	.align		4
        /*000c*/ 	.word	0xfffffffe
	.align		4
        /*0010*/ 	.word	0x00000000
	.align		4
        /*0014*/ 	.word	0xfffffffd
	.align		4
        /*0018*/ 	.word	0x00000000
	.align		4
        /*001c*/ 	.word	0xfffffffc


//--------------------- .text.gluon_wgmma         --------------------------
	.section	.text.gluon_wgmma,"ax",@progbits
	.align	128
        .global         gluon_wgmma
        .type           gluon_wgmma,@function
        .size           gluon_wgmma,(.L_x_52 - gluon_wgmma)
        .other          gluon_wgmma,@"STO_CUDA_ENTRY STV_DEFAULT"
gluon_wgmma:
.text.gluon_wgmma:
[----:B------:R-:W1:Y:S01]  /*0000*/  LDC R1, c[0x0][0x28] ;  /* 0x00000a00ff017b82 */ /* 0x000e620000000800 */
[----:B------:R-:W2:Y:S07]  /*0010*/  S2R R20, SR_TID.X ;  /* 0x0000000000147919 */ /* 0x000eae0000002100 */
[----:B------:R-:W3:Y:S01]  /*0020*/  S2UR UR4, SR_CgaCtaId ;  /* 0x00000000000479c3 */ /* 0x000ee20000008800 */
[----:B------:R-:W-:Y:S01]  /*0030*/  UMOV UR20, 0x400 ;  /* 0x0000040000147882 */ /* 0x000fe20000000000 */
[----:B------:R-:W-:Y:S01]  /*0040*/  ULDC UR6, c[0x0][0xc] ;  /* 0x0000030000067ab9 */ /* 0x000fe20000000800 */
[----:B------:R-:W-:Y:S01]  /*0050*/  ULDC.64 UR26, c[0x0][0x250] ;  /* 0x00009400001a7ab9 */ /* 0x000fe20000000a00 */
[----:B------:R-:W-:Y:S01]  /*0060*/  BSSY B0, `(.L_x_0) ;  /* 0x000001f000007945 */ /* 0x000fe20003800000 */
[----:B-1----:R-:W-:-:S03]  /*0070*/  VIADD R1, R1, 0xfffffe00 ;  /* 0xfffffe0001017836 */ /* 0x002fc60000000000 */
[----:B------:R-:W1:Y:S08]  /*0080*/  LDC R6, c[0x0][0x228] ;  /* 0x00008a00ff067b82 */ /* 0x000e700000000800 */
[----:B------:R-:W4:Y:S08]  /*0090*/  LDC R13, c[0x0][0x230] ;  /* 0x00008c00ff0d7b82 */ /* 0x000f300000000800 */
[----:B------:R-:W-:Y:S01]  /*00a0*/  S2UR UR29, SR_CTAID.Y ;  /* 0x00000000001d79c3 */ /* 0x000fe20000002600 */
[----:B---3--:R-:W-:-:S03]  /*00b0*/  ULEA UR20, UR4, UR20, 0x18 ;  /* 0x0000001404147291 */ /* 0x008fc6000f8ec03f */
[----:B------:R-:W-:Y:S01]  /*00c0*/  ULDC UR4, c[0x0][0x10] ;  /* 0x0000040000047ab9 */ /* 0x000fe20000000800 */
[----:B--2---:R-:W-:-:S03]  /*00d0*/  LOP3.LUT R3, R20, 0x7f, RZ, 0xc0, !PT ;  /* 0x0000007f14037812 */ /* 0x004fc600078ec0ff */
[----:B------:R-:W2:Y:S01]  /*00e0*/  S2UR UR5, SR_CTAID.Z ;  /* 0x00000000000579c3 */ /* 0x000ea20000002700 */
[----:B-1----:R-:W-:Y:S01]  /*00f0*/  VIADD R6, R6, 0xffffffff ;  /* 0xffffffff06067836 */ /* 0x002fe20000000000 */
[C---:B------:R-:W-:Y:S02]  /*0100*/  ISETP.GE.U32.AND P0, PT, R3.reuse, 0x20, PT ;  /* 0x000000200300780c */ /* 0x040fe40003f06070 */
[C---:B------:R-:W-:Y:S02]  /*0110*/  ISETP.NE.U32.AND P2, PT, R3.reuse, RZ, PT ;  /* 0x000000ff0300720c */ /* 0x040fe40003f45070 */
[----:B------:R-:W-:Y:S02]  /*0120*/  LEA R12, R3, UR20, 0x2 ;  /* 0x00000014030c7c11 */ /* 0x000fe4000f8e10ff */
[----:B------:R-:W1:Y:S01]  /*0130*/  S2UR UR30, SR_CTAID.X ;  /* 0x00000000001e79c3 */ /* 0x000e620000002500 */
[----:B----4-:R-:W-:-:S06]  /*0140*/  VIADD R8, R13, 0xffffffff ;  /* 0xffffffff0d087836 */ /* 0x010fcc0000000000 */
[----:B------:R3:W-:Y:S01]  /*0150*/  @!P0 STS [R12], RZ ;  /* 0x000000ff0c008388 */ /* 0x0007e20000000800 */
[----:B------:R-:W-:-:S03]  /*0160*/  NOP ;  /* 0x0000000000007918 */ /* 0x000fc60000000000 */
[----:B------:R3:W-:Y:S01]  /*0170*/  @!P2 STS [UR20+0x24], R6 ;  /* 0x00002406ff00a988 */ /* 0x0007e20008000814 */
[----:B--2---:R-:W-:-:S03]  /*0180*/  UIMAD UR4, UR5, UR4, UR29 ;  /* 0x00000004050472a4 */ /* 0x004fc6000f8e021d */
[----:B------:R3:W-:Y:S01]  /*0190*/  @!P2 STS [UR20+0x20], R8 ;  /* 0x00002008ff00a988 */ /* 0x0007e20008000814 */
[----:B-1----:R-:W-:-:S04]  /*01a0*/  UIMAD UR4, UR4, UR6, UR30 ;  /* 0x00000006040472a4 */ /* 0x002fc8000f8e021e */
[----:B------:R-:W-:-:S04]  /*01b0*/  UIMAD UR4, UR4, 0x180, URZ ;  /* 0x00000180040478a4 */ /* 0x000fc8000f8e023f */
[----:B------:R-:W-:-:S04]  /*01c0*/  UIADD3 UR22, UP0, UR4, UR26, URZ ;  /* 0x0000001a04167290 */ /* 0x000fc8000ff1e03f */
[----:B------:R-:W-:Y:S01]  /*01d0*/  ULEA.HI.X.SX32 UR23, UR4, UR27, 0x1, UP0 ;  /* 0x0000001b04177291 */ /* 0x000fe200080f0e3f */
[----:B---3--:R-:W-:Y:S11]  /*01e0*/  @P2 BRA `(.L_x_1) ;  /* 0x0000000000182947 */ /* 0x008ff60003800000 */
[----:B------:R-:W1:Y:S01]  /*01f0*/  LDS R0, [UR20+0x8] ;  /* 0x00000814ff007984 */ /* 0x000e620008000800 */
[----:B------:R-:W2:Y:S01]  /*0200*/  LDC.64 R10, c[0x0][0x210] ;  /* 0x00008400ff0a7b82 */ /* 0x000ea20000000a00 */
[----:B------:R-:W-:Y:S02]  /*0210*/  IMAD.MOV.U32 R5, RZ, RZ, 0x70 ;  /* 0x00000070ff057424 */ /* 0x000fe400078e00ff */
[----:B--2---:R2:W-:Y:S03]  /*0220*/  STS.64 [UR20], R10 ;  /* 0x0000000aff007988 */ /* 0x0045e60008000a14 */
[----:B-1----:R-:W-:-:S05]  /*0230*/  LOP3.LUT R0, R0, 0x10, R5, 0xd8, !PT ;  /* 0x0000001000007812 */ /* 0x002fca00078ed805 */
[----:B------:R2:W-:Y:S02]  /*0240*/  STS [UR20+0x8], R0 ;  /* 0x00000800ff007988 */ /* 0x0005e40008000814 */
.L_x_1:
[----:B------:R-:W-:Y:S05]  /*0250*/  BSYNC B0 ;  /* 0x0000000000007941 */ /* 0x000fea0003800000 */
.L_x_0:
[----:B------:R-:W-:Y:S04]  /*0260*/  BSSY B0, `(.L_x_2) ;  /* 0x000000a000007945 */ /* 0x000fe80003800000 */
[----:B------:R-:W-:Y:S05]  /*0270*/  @P2 BRA `(.L_x_3) ;  /* 0x0000000000202947 */ /* 0x000fea0003800000 */
[----:B--2---:R-:W1:Y:S01]  /*0280*/  LDS R0, [UR20+0x34] ;  /* 0x00003414ff007984 */ /* 0x004e620008000800 */
[----:B------:R-:W-:Y:S02]  /*0290*/  IMAD.MOV.U32 R5, RZ, RZ, 0x1f000000 ;  /* 0x1f000000ff057424 */ /* 0x000fe400078e00ff */
[----:B------:R-:W-:Y:S01]  /*02a0*/  @!P2 IMAD.MOV.U32 R2, RZ, RZ, 0xff ;  /* 0x000000ffff02a424 */ /* 0x000fe200078e00ff */
[----:B------:R-:W2:Y:S02]  /*02b0*/  @!P2 LDS R7, [UR20+0x38] ;  /* 0x00003814ff07a984 */ /* 0x000ea40008000800 */
[----:B-1----:R-:W-:Y:S02]  /*02c0*/  LOP3.LUT R0, R0, 0xff000000, R5, 0xb8, !PT ;  /* 0xff00000000007812 */ /* 0x002fe400078eb805 */
[----:B--2---:R-:W-:-:S03]  /*02d0*/  @!P2 LOP3.LUT R2, R7, 0xff, R2, 0xb8, !PT ;  /* 0x000000ff0702a812 */ /* 0x004fc600078eb802 */
[----:B------:R1:W-:Y:S04]  /*02e0*/  STS [UR20+0x34], R0 ;  /* 0x00003400ff007988 */ /* 0x0003e80008000814 */
[----:B------:R1:W-:Y:S02]  /*02f0*/  @!P2 STS [UR20+0x38], R2 ;  /* 0x00003802ff00a988 */ /* 0x0003e40008000814 */
.L_x_3:
[----:B------:R-:W-:Y:S05]  /*0300*/  BSYNC B0 ;  /* 0x0000000000007941 */ /* 0x000fea0003800000 */
.L_x_2:
[----:B------:R-:W-:Y:S04]  /*0310*/  BSSY B0, `(.L_x_4) ;  /* 0x000000e000007945 */ /* 0x000fe80003800000 */
[----:B------:R-:W-:Y:S05]  /*0320*/  @P2 BRA `(.L_x_5) ;  /* 0x0000000000302947 */ /* 0x000fea0003800000 */
[----:B-1----:R-:W1:Y:S01]  /*0330*/  LDS R2, [UR20+0x34] ;  /* 0x00003414ff027984 */ /* 0x002e620008000800 */
[----:B------:R-:W3:Y:S03]  /*0340*/  LDC.64 R4, c[0x0][0x238] ;  /* 0x00008e00ff047b82 */ /* 0x000ee60000000a00 */
[----:B--2---:R-:W2:Y:S01]  /*0350*/  LDS R0, [UR20+0x1c] ;  /* 0x00001c14ff007984 */ /* 0x004ea20008000800 */
[C---:B---3--:R-:W-:Y:S01]  /*0360*/  SHF.L.U64.HI R5, R4.reuse, 0x1, R5 ;  /* 0x0000000104057819 */ /* 0x048fe20000010205 */
[----:B------:R-:W-:-:S03]  /*0370*/  IMAD.SHL.U32 R4, R4, 0x2, RZ ;  /* 0x0000000204047824 */ /* 0x000fc600078e00ff */
[--C-:B------:R-:W-:Y:S02]  /*0380*/  SHF.R.U32.HI R7, RZ, 0x4, R5.reuse ;  /* 0x00000004ff077819 */ /* 0x100fe40000011605 */
[----:B------:R-:W-:-:S05]  /*0390*/  SHF.R.U64 R4, R4, 0x4, R5 ;  /* 0x0000000404047819 */ /* 0x000fca0000001205 */
[----:B------:R3:W-:Y:S01]  /*03a0*/  STS [UR20+0xc], R4 ;  /* 0x00000c04ff007988 */ /* 0x0007e20008000814 */
[----:B-1----:R-:W-:Y:S02]  /*03b0*/  LOP3.LUT R2, R2, 0x7, RZ, 0xb8, !PT ;  /* 0x0000000702027812 */ /* 0x002fe400078eb8ff */
[----:B--2---:R-:W-:-:S03]  /*03c0*/  LOP3.LUT R0, R0, 0xf, R7, 0xb8, !PT ;  /* 0x0000000f00007812 */ /* 0x004fc600078eb807 */
[----:B------:R3:W-:Y:S04]  /*03d0*/  STS [UR20+0x34], R2 ;  /* 0x00003402ff007988 */ /* 0x0007e80008000814 */
[----:B------:R3:W-:Y:S02]  /*03e0*/  STS [UR20+0x1c], R0 ;  /* 0x00001c00ff007988 */ /* 0x0007e40008000814 */
.L_x_5:
[----:B------:R-:W-:Y:S05]  /*03f0*/  BSYNC B0 ;  /* 0x0000000000007941 */ /* 0x000fea0003800000 */
.L_x_4:
[----:B------:R-:W-:Y:S04]  /*0400*/  BSSY B1, `(.L_x_6) ;  /* 0x000001b000017945 */ /* 0x000fe80003800000 */
[----:B------:R-:W-:Y:S01]  /*0410*/  BSSY B0, `(.L_x_7) ;  /* 0x0000016000007945 */ /* 0x000fe20003800000 */
[----:B-123--:R-:W-:-:S03]  /*0420*/  IMAD.MOV.U32 R0, RZ, RZ, RZ ;  /* 0x000000ffff007224 */ /* 0x00efc600078e00ff */
[----:B------:R-:W-:Y:S05]  /*0430*/  @P2 BRA `(.L_x_8) ;  /* 0x0000000000202947 */ /* 0x000fea0003800000 */
[----:B------:R-:W1:Y:S02]  /*0440*/  LDS R2, [UR20+0x34] ;  /* 0x00003414ff027984 */ /* 0x000e640008000800 */
[----:B-1----:R-:W-:-:S05]  /*0450*/  LOP3.LUT R2, R2, 0x38, RZ, 0xb8, !PT ;  /* 0x0000003802027812 */ /* 0x002fca00078eb8ff */
[----:B------:R1:W-:Y:S01]  /*0460*/  STS [UR20+0x34], R2 ;  /* 0x00003402ff007988 */ /* 0x0003e20008000814 */
[----:B------:R-:W-:Y:S05]  /*0470*/  @P2 BRA `(.L_x_9) ;  /* 0x0000000000202947 */ /* 0x000fea0003800000 */
[----:B-1----:R-:W1:Y:S01]  /*0480*/  LDS R2, [UR20+0x8] ;  /* 0x00000814ff027984 */ /* 0x002e620008000800 */
[----:B------:R-:W-:-:S05]  /*0490*/  IMAD.MOV.U32 R5, RZ, RZ, 0x780 ;  /* 0x00000780ff057424 */ /* 0x000fca00078e00ff */
[----:B-1----:R-:W-:-:S05]  /*04a0*/  LOP3.LUT R2, R2, 0x500, R5, 0xd8, !PT ;  /* 0x0000050002027812 */ /* 0x002fca00078ed805 */
[----:B------:R1:W-:Y:S02]  /*04b0*/  STS [UR20+0x8], R2 ;  /* 0x00000802ff007988 */ /* 0x0003e40008000814 */
.L_x_8:
[----:B------:R-:W-:Y:S05]  /*04c0*/  @P2 BRA `(.L_x_10) ;  /* 0x0000000000282947 */ /* 0x000fea0003800000 */
[----:B-1----:R-:W1:Y:S02]  /*04d0*/  LDS R2, [UR20+0x8] ;  /* 0x00000814ff027984 */ /* 0x002e640008000800 */
[----:B-1----:R-:W-:-:S05]  /*04e0*/  LOP3.LUT R2, R2, 0x1800, RZ, 0xb8, !PT ;  /* 0x0000180002027812 */ /* 0x002fca00078eb8ff */
[----:B------:R2:W-:Y:S02]  /*04f0*/  STS [UR20+0x8], R2 ;  /* 0x00000802ff007988 */ /* 0x0005e40008000814 */
.L_x_9:
[----:B------:R-:W-:Y:S05]  /*0500*/  @P2 BREAK B0 ;  /* 0x0000000000002942 */ /* 0x000fea0003800000 */
[----:B------:R-:W-:Y:S05]  /*0510*/  @P2 BRA `(.L_x_11) ;  /* 0x0000000000242947 */ /* 0x000fea0003800000 */
[----:B------:R-:W3:Y:S01]  /*0520*/  LDS R5, [UR20+0x8] ;  /* 0x00000814ff057984 */ /* 0x000ee20008000800 */
[----:B-12---:R-:W-:-:S05]  /*0530*/  IMAD.MOV.U32 R2, RZ, RZ, 0x6000 ;  /* 0x00006000ff027424 */ /* 0x006fca00078e00ff */
[----:B---3--:R-:W-:-:S04]  /*0540*/  LOP3.LUT R2, R5, 0x4000, R2, 0xd8, !PT ;  /* 0x0000400005027812 */ /* 0x008fc800078ed802 */
[----:B------:R-:W-:-:S05]  /*0550*/  LOP3.LUT R2, R2, 0x400000, RZ, 0xb8, !PT ;  /* 0x0040000002027812 */ /* 0x000fca00078eb8ff */
[----:B------:R2:W-:Y:S02]  /*0560*/  STS [UR20+0x8], R2 ;  /* 0x00000802ff007988 */ /* 0x0005e40008000814 */
.L_x_10:
[----:B------:R-:W-:Y:S05]  /*0570*/  BSYNC B0 ;  /* 0x0000000000007941 */ /* 0x000fea0003800000 */
.L_x_7:
[----:B-12---:R-:W1:Y:S02]  /*0580*/  @!P2 LDS R2, [UR20+0x8] ;  /* 0x00000814ff02a984 */ /* 0x006e640008000800 */
[----:B-1----:R-:W-:-:S05]  /*0590*/  @!P2 LOP3.LUT R2, R2, 0x8000, RZ, 0xb8, !PT ;  /* 0x000080000202a812 */ /* 0x002fca00078eb8ff */
[----:B------:R3:W-:Y:S02]  /*05a0*/  @!P2 STS [UR20+0x8], R2 ;  /* 0x00000802ff00a988 */ /* 0x0007e40008000814 */
.L_x_11:
[----:B------:R-:W-:Y:S05]  /*05b0*/  BSYNC B1 ;  /* 0x0000000000017941 */ /* 0x000fea0003800000 */
.L_x_6:
[----:B------:R-:W-:Y:S05]  /*05c0*/  WARPSYNC.ALL ;  /* 0x0000000000007948 */ /* 0x000fea0003800000 */
[----:B------:R-:W4:Y:S02]  /*05d0*/  LDC R7, c[0x0][0x22c] ;  /* 0x00008b00ff077b82 */ /* 0x000f240000000800 */
[----:B----4-:R-:W-:Y:S01]  /*05e0*/  VIADD R7, R7, 0xffffffff ;  /* 0xffffffff07077836 */ /* 0x010fe20000000000 */
[----:B------:R-:W-:Y:S06]  /*05f0*/  @P0 BRA `(.L_x_12) ;  /* 0x0000000000280947 */ /* 0x000fec0003800000 */
[----:B-123--:R-:W1:Y:S01]  /*0600*/  S2R R2, SR_LANEID ;  /* 0x0000000000027919 */ /* 0x00ee620000000000 */
[----:B------:R-:W-:Y:S05]  /*0610*/  WARPSYNC.ALL ;  /* 0x0000000000007948 */ /* 0x000fea0003800000 */
[----:B-1----:R-:W-:-:S05]  /*0620*/  IMAD.SHL.U32 R2, R2, 0x4, RZ ;  /* 0x0000000402027824 */ /* 0x002fca00078e00ff */
[----:B------:R-:W1:Y:S01]  /*0630*/  LDS R9, [R2+UR20] ;  /* 0x0000001402097984 */ /* 0x000e620008000800 */
[----:B------:R-:W-:-:S05]  /*0640*/  IADD3 R4, P1, R2, UR22, RZ ;  /* 0x0000001602047c10 */ /* 0x000fca000ff3e0ff */
[----:B------:R-:W-:-:S05]  /*0650*/  IMAD.X R5, RZ, RZ, UR23, P1 ;  /* 0x00000017ff057e24 */ /* 0x000fca00088e06ff */
[----:B-1----:R4:W5:Y:S01]  /*0660*/  ATOMG.E.EXCH.STRONG.GPU PT, RZ, [R4], R9 ;  /* 0x0000000904ff73a8 */ /* 0x00296200041ee100 */
[----:B------:R-:W-:-:S04]  /*0670*/  DEPBAR {5,4,3,2,1,0} ;  /* 0x0000003f0000791a */ /* 0x000fc80000000000 */
[----:B------:R4:W-:Y:S01]  /*0680*/  UTMACCTL.IV [UR22] ;  /* 0x00000000160079b9 */ /* 0x0009e20008000000 */
[----:B------:R-:W-:Y:S01]  /*0690*/  NOP ;  /* 0x0000000000007918 */ /* 0x000fe20000000000 */
.L_x_12:
[----:B------:R-:W-:Y:S05]  /*06a0*/  @P0 BRA `(.L_x_13) ;  /* 0x00000000000c0947 */ /* 0x000fea0003800000 */
[----:B------:R0:W-:Y:S01]  /*06b0*/  UTMACMDFLUSH ;  /* 0x00000000000079b7 */ /* 0x0001e20000000000 */
[----:B------:R-:W-:Y:S05]  /*06c0*/  @P0 BRA `(.L_x_13) ;  /* 0x0000000000040947 */ /* 0x000fea0003800000 */
[----:B------:R-:W-:-:S04]  /*06d0*/  DEPBAR.LE SB0, 0x0 ;  /* 0x000080000000791a */ /* 0x000fc80000000000 */
.L_x_13:
[----:B------:R-:W-:Y:S05]  /*06e0*/  WARPSYNC.ALL ;  /* 0x0000000000007948 */ /* 0x000fea0003800000 */
[----:B-----5:R-:W-:Y:S06]  /*06f0*/  BAR.SYNC.DEFER_BLOCKING 0x0 ;  /* 0x0000000000007b1d */ /* 0x020fec0000010000 */
[----:B------:R-:W-:Y:S02]  /*0700*/  BSSY B1, `(.L_x_14) ;  /* 0x000000b000017945 */ /* 0x000fe40003800000 */
[----:B------:R-:W-:Y:S06]  /*0710*/  BAR.SYNC.DEFER_BLOCKING 0x0 ;  /* 0x0000000000007b1d */ /* 0x000fec0000010000 */
[----:B------:R1:W-:Y:S01]  /*0720*/  @!P0 STS [R12], RZ ;  /* 0x000000ff0c008388 */ /* 0x0003e20000000800 */
[----:B------:R-:W-:Y:S01]  /*0730*/  NOP ;  /* 0x0000000000007918 */ /* 0x000fe20000000000 */
[----:B------:R-:W-:Y:S05]  /*0740*/  @P2 BRA `(.L_x_15) ;  /* 0x0000000000182947 */ /* 0x000fea0003800000 */
[----:B-123--:R-:W1:Y:S01]  /*0750*/  LDS R2, [UR20+0x8] ;  /* 0x00000814ff027984 */ /* 0x00ee620008000800 */
[----:B------:R-:W2:Y:S01]  /*0760*/  LDC.64 R10, c[0x0][0x218] ;  /* 0x00008600ff0a7b82 */ /* 0x000ea20000000a00 */
[----:B----4-:R-:W-:Y:S02]  /*0770*/  IMAD.MOV.U32 R5, RZ, RZ, 0x70 ;  /* 0x00000070ff057424 */ /* 0x010fe400078e00ff */
[----:B--2---:R2:W-:Y:S03]  /*0780*/  STS.64 [UR20], R10 ;  /* 0x0000000aff007988 */ /* 0x0045e60008000a14 */
[----:B-1----:R-:W-:-:S05]  /*0790*/  LOP3.LUT R2, R2, 0x10, R5, 0xd8, !PT ;  /* 0x0000001002027812 */ /* 0x002fca00078ed805 */
[----:B------:R2:W-:Y:S02]  /*07a0*/  STS [UR20+0x8], R2 ;  /* 0x00000802ff007988 */ /* 0x0005e40008000814 */
.L_x_15:
[----:B----4-:R-:W-:Y:S05]  /*07b0*/  BSYNC B1 ;  /* 0x0000000000017941 */ /* 0x010fea0003800000 */
.L_x_14:
[----:B------:R-:W-:Y:S04]  /*07c0*/  BSSY B1, `(.L_x_16) ;  /* 0x000000a000017945 */ /* 0x000fe80003800000 */
[----:B------:R-:W-:Y:S05]  /*07d0*/  @P2 BRA `(.L_x_17) ;  /* 0x0000000000202947 */ /* 0x000fea0003800000 */
[----:B-123--:R-:W1:Y:S01]  /*07e0*/  LDS R2, [UR20+0x34] ;  /* 0x00003414ff027984 */ /* 0x00ee620008000800 */
[----:B------:R-:W-:Y:S02]  /*07f0*/  IMAD.MOV.U32 R5, RZ, RZ, 0x3f000000 ;  /* 0x3f000000ff057424 */ /* 0x000fe400078e00ff */
[----:B------:R-:W-:Y:S01]  /*0800*/  @!P2 IMAD.MOV.U32 R4, RZ, RZ, 0x1f ;  /* 0x0000001fff04a424 */ /* 0x000fe200078e00ff */
[----:B------:R-:W2:Y:S02]  /*0810*/  @!P2 LDS R9, [UR20+0x38] ;  /* 0x00003814ff09a984 */ /* 0x000ea40008000800 */
[----:B-1----:R-:W-:Y:S02]  /*0820*/  LOP3.LUT R2, R2, 0xff000000, R5, 0xb8, !PT ;  /* 0xff00000002027812 */ /* 0x002fe400078eb805 */
[----:B--2---:R-:W-:-:S03]  /*0830*/  @!P2 LOP3.LUT R4, R9, 0xff, R4, 0xb8, !PT ;  /* 0x000000ff0904a812 */ /* 0x004fc600078eb804 */
[----:B------:R4:W-:Y:S04]  /*0840*/  STS [UR20+0x34], R2 ;  /* 0x00003402ff007988 */ /* 0x0009e80008000814 */
[----:B------:R4:W-:Y:S02]  /*0850*/  @!P2 STS [UR20+0x38], R4 ;  /* 0x00003804ff00a988 */ /* 0x0009e40008000814 */
.L_x_17:
[----:B------:R-:W-:Y:S05]  /*0860*/  BSYNC B1 ;  /* 0x0000000000017941 */ /* 0x000fea0003800000 */
.L_x_16:
[----:B------:R-:W-:Y:S04]  /*0870*/  BSSY B1, `(.L_x_18) ;  /* 0x0000004000017945 */ /* 0x000fe80003800000 */
[----:B------:R-:W-:Y:S05]  /*0880*/  @P2 BRA `(.L_x_19) ;  /* 0x0000000000082947 */ /* 0x000fea0003800000 */
[----:B------:R1:W-:Y:S04]  /*0890*/  STS [UR20+0x24], R8 ;  /* 0x00002408ff007988 */ /* 0x0003e80008000814 */
[----:B------:R1:W-:Y:S02]  /*08a0*/  STS [UR20+0x20], R7 ;  /* 0x00002007ff007988 */ /* 0x0003e40008000814 */
.L_x_19:
[----:B------:R-:W-:Y:S05]  /*08b0*/  BSYNC B1 ;  /* 0x0000000000017941 */ /* 0x000fea0003800000 */
.L_x_18:
[----:B------:R-:W-:Y:S04]  /*08c0*/  BSSY B1, `(.L_x_20) ;  /* 0x000000e000017945 */ /* 0x000fe80003800000 */
[----:B------:R-:W-:Y:S05]  /*08d0*/  @P2 BRA `(.L_x_21) ;  /* 0x0000000000302947 */ /* 0x000fea0003800000 */
[----:B----4-:R-:W4:Y:S01]  /*08e0*/  LDS R4, [UR20+0x34] ;  /* 0x00003414ff047984 */ /* 0x010f220008000800 */
[----:B--2---:R-:W2:Y:S03]  /*08f0*/  LDC.64 R10, c[0x0][0x240] ;  /* 0x00009000ff0a7b82 */ /* 0x004ea60000000a00 */
[----:B-1-3--:R-:W1:Y:S01]  /*0900*/  LDS R2, [UR20+0x1c] ;  /* 0x00001c14ff027984 */ /* 0x00ae620008000800 */
[C---:B--2---:R-:W-:Y:S01]  /*0910*/  SHF.L.U64.HI R8, R10.reuse, 0x1, R11 ;  /* 0x000000010a087819 */ /* 0x044fe2000001020b */
[----:B------:R-:W-:-:S03]  /*0920*/  IMAD.SHL.U32 R5, R10, 0x2, RZ ;  /* 0x000000020a057824 */ /* 0x000fc600078e00ff */
[--C-:B------:R-:W-:Y:S02]  /*0930*/  SHF.R.U32.HI R9, RZ, 0x4, R8.reuse ;  /* 0x00000004ff097819 */ /* 0x100fe40000011608 */
[----:B------:R-:W-:-:S05]  /*0940*/  SHF.R.U64 R5, R5, 0x4, R8 ;  /* 0x0000000405057819 */ /* 0x000fca0000001208 */
[----:B------:R2:W-:Y:S01]  /*0950*/  STS [UR20+0xc], R5 ;  /* 0x00000c05ff007988 */ /* 0x0005e20008000814 */
[----:B----4-:R-:W-:Y:S02]  /*0960*/  LOP3.LUT R4, R4, 0x7, RZ, 0xb8, !PT ;  /* 0x0000000704047812 */ /* 0x010fe400078eb8ff */
[----:B-1----:R-:W-:-:S03]  /*0970*/  LOP3.LUT R2, R2, 0xf, R9, 0xb8, !PT ;  /* 0x0000000f02027812 */ /* 0x002fc600078eb809 */
[----:B------:R2:W-:Y:S04]  /*0980*/  STS [UR20+0x34], R4 ;  /* 0x00003404ff007988 */ /* 0x0005e80008000814 */
[----:B------:R2:W-:Y:S02]  /*0990*/  STS [UR20+0x1c], R2 ;  /* 0x00001c02ff007988 */ /* 0x0005e40008000814 */
.L_x_21:
[----:B------:R-:W-:Y:S05]  /*09a0*/  BSYNC B1 ;  /* 0x0000000000017941 */ /* 0x000fea0003800000 */
.L_x_20:
[----:B------:R-:W-:Y:S04]  /*09b0*/  BSSY B2, `(.L_x_22) ;  /* 0x000001a000027945 */ /* 0x000fe80003800000 */
[----:B------:R-:W-:Y:S04]  /*09c0*/  BSSY B1, `(.L_x_23) ;  /* 0x0000015000017945 */ /* 0x000fe80003800000 */
[----:B------:R-:W-:Y:S05]  /*09d0*/  @P2 BRA `(.L_x_24) ;  /* 0x0000000000202947 */ /* 0x000fea0003800000 */
[----:B-1234-:R-:W1:Y:S02]  /*09e0*/  LDS R2, [UR20+0x34] ;  /* 0x00003414ff027984 */ /* 0x01ee640008000800 */
[----:B-1----:R-:W-:-:S05]  /*09f0*/  LOP3.LUT R2, R2, 0x38, RZ, 0xb8, !PT ;  /* 0x0000003802027812 */ /* 0x002fca00078eb8ff */
[----:B------:R1:W-:Y:S01]  /*0a00*/  STS [UR20+0x34], R2 ;  /* 0x00003402ff007988 */ /* 0x0003e20008000814 */
[----:B------:R-:W-:Y:S05]  /*0a10*/  @P2 BRA `(.L_x_25) ;  /* 0x0000000000202947 */ /* 0x000fea0003800000 */
[----:B-1----:R-:W1:Y:S01]  /*0a20*/  LDS R2, [UR20+0x8] ;  /* 0x00000814ff027984 */ /* 0x002e620008000800 */
[----:B------:R-:W-:-:S05]  /*0a30*/  IMAD.MOV.U32 R5, RZ, RZ, 0x780 ;  /* 0x00000780ff057424 */ /* 0x000fca00078e00ff */
[----:B-1----:R-:W-:-:S05]  /*0a40*/  LOP3.LUT R2, R2, 0x500, R5, 0xd8, !PT ;  /* 0x0000050002027812 */ /* 0x002fca00078ed805 */
[----:B------:R1:W-:Y:S02]  /*0a50*/  STS [UR20+0x8], R2 ;  /* 0x00000802ff007988 */ /* 0x0003e40008000814 */
.L_x_24:
[----:B------:R-:W-:Y:S05]  /*0a60*/  @P2 BRA `(.L_x_26) ;  /* 0x0000000000282947 */ /* 0x000fea0003800000 */
[----:B-1234-:R-:W1:Y:S02]  /*0a70*/  LDS R2, [UR20+0x8] ;  /* 0x00000814ff027984 */ /* 0x01ee640008000800 */
[----:B-1----:R-:W-:-:S05]  /*0a80*/  LOP3.LUT R2, R2, 0x1800, RZ, 0xb8, !PT ;  /* 0x0000180002027812 */ /* 0x002fca00078eb8ff */
[----:B------:R2:W-:Y:S02]  /*0a90*/  STS [UR20+0x8], R2 ;  /* 0x00000802ff007988 */ /* 0x0005e40008000814 */
.L_x_25:
[----:B------:R-:W-:Y:S05]  /*0aa0*/  @P2 BREAK B1 ;  /* 0x0000000000012942 */ /* 0x000fea0003800000 */
[----:B------:R-:W-:Y:S05]  /*0ab0*/  @P2 BRA `(.L_x_27) ;  /* 0x0000000000242947 */ /* 0x000fea0003800000 */
[----:B-12---:R-:W1:Y:S01]  /*0ac0*/  LDS R2, [UR20+0x8] ;  /* 0x00000814ff027984 */ /* 0x006e620008000800 */
[----:B------:R-:W-:-:S05]  /*0ad0*/  IMAD.MOV.U32 R5, RZ, RZ, 0x6000 ;  /* 0x00006000ff057424 */ /* 0x000fca00078e00ff */
[----:B-1----:R-:W-:-:S04]  /*0ae0*/  LOP3.LUT R2, R2, 0x6000, R5, 0xd8, !PT ;  /* 0x0000600002027812 */ /* 0x002fc800078ed805 */
[----:B------:R-:W-:-:S05]  /*0af0*/  LOP3.LUT R2, R2, 0x400000, RZ, 0xb8, !PT ;  /* 0x0040000002027812 */ /* 0x000fca00078eb8ff */
[----:B------:R1:W-:Y:S02]  /*0b00*/  STS [UR20+0x8], R2 ;  /* 0x00000802ff007988 */ /* 0x0003e40008000814 */
.L_x_26:
[----:B------:R-:W-:Y:S05]  /*0b10*/  BSYNC B1 ;  /* 0x0000000000017941 */ /* 0x000fea0003800000 */
.L_x_23:
[----:B-1234-:R-:W1:Y:S02]  /*0b20*/  @!P2 LDS R2, [UR20+0x8] ;  /* 0x00000814ff02a984 */ /* 0x01ee640008000800 */
[----:B-1----:R-:W-:-:S05]  /*0b30*/  @!P2 LOP3.LUT R2, R2, 0x8000, RZ, 0xb8, !PT ;  /* 0x000080000202a812 */ /* 0x002fca00078eb8ff */
[----:B------:R3:W-:Y:S02]  /*0b40*/  @!P2 STS [UR20+0x8], R2 ;  /* 0x00000802ff00a988 */ /* 0x0007e40008000814 */
.L_x_27:
[----:B------:R-:W-:Y:S05]  /*0b50*/  BSYNC B2 ;  /* 0x0000000000027941 */ /* 0x000fea0003800000 */
.L_x_22:
[----:B------:R-:W-:Y:S05]  /*0b60*/  WARPSYNC.ALL ;  /* 0x0000000000007948 */ /* 0x000fea0003800000 */
[----:B------:R-:W-:-:S04]  /*0b70*/  UIADD3 UR25, UR4, 0x80, URZ ;  /* 0x0000008004197890 */ /* 0x000fc8000fffe03f */
[----:B------:R-:W-:-:S04]  /*0b80*/  UIADD3 UR24, UP0, UR25, UR26, URZ ;  /* 0x0000001a19187290 */ /* 0x000fc8000ff1e03f */
[----:B------:R-:W-:Y:S01]  /*0b90*/  ULEA.HI.X.SX32 UR25, UR25, UR27, 0x1, UP0 ;  /* 0x0000001b19197291 */ /* 0x000fe200080f0e3f */
[----:B------:R-:W-:Y:S11]  /*0ba0*/  @P0 BRA `(.L_x_28) ;  /* 0x0000000000280947 */ /* 0x000ff60003800000 */
        /* <DEDUP_REMOVED lines=10> */
.L_x_28:
[----:B------:R-:W-:Y:S05]  /*0c50*/  @P0 BRA `(.L_x_29) ;  /* 0x00000000000c0947 */ /* 0x000fea0003800000 */
[----:B------:R0:W-:Y:S01]  /*0c60*/  UTMACMDFLUSH ;  /* 0x00000000000079b7 */ /* 0x0001e20000000000 */
[----:B------:R-:W-:Y:S05]  /*0c70*/  @P0 BRA `(.L_x_29) ;  /* 0x0000000000040947 */ /* 0x000fea0003800000 */
[----:B------:R-:W-:-:S04]  /*0c80*/  DEPBAR.LE SB0, 0x0 ;  /* 0x000080000000791a */ /* 0x000fc80000000000 */
.L_x_29:
        /* <DEDUP_REMOVED lines=8> */
[----:B----4-:R-:W2:Y:S01]  /*0d10*/  LDC.64 R8, c[0x0][0x220] ;  /* 0x00008800ff087b82 */ /* 0x010ea20000000a00 */
[----:B------:R-:W-:Y:S02]  /*0d20*/  IMAD.MOV.U32 R5, RZ, RZ, 0x70 ;  /* 0x00000070ff057424 */ /* 0x000fe400078e00ff */
[----:B--2---:R2:W-:Y:S03]  /*0d30*/  STS.64 [UR20], R8 ;  /* 0x00000008ff007988 */ /* 0x0045e60008000a14 */
[----:B-1----:R-:W-:-:S05]  /*0d40*/  LOP3.LUT R2, R2, 0x10, R5, 0xd8, !PT ;  /* 0x0000001002027812 */ /* 0x002fca00078ed805 */
[----:B------:R2:W-:Y:S02]  /*0d50*/  STS [UR20+0x8], R2 ;  /* 0x00000802ff007988 */ /* 0x0005e40008000814 */
.L_x_31:
[----:B----4-:R-:W-:Y:S05]  /*0d60*/  BSYNC B2 ;  /* 0x0000000000027941 */ /* 0x010fea0003800000 */
.L_x_30:
[----:B------:R-:W-:Y:S04]  /*0d70*/  BSSY B3, `(.L_x_32) ;  /* 0x0000011000037945 */ /* 0x000fe80003800000 */
[----:B------:R-:W-:Y:S04]  /*0d80*/  BSSY B2, `(.L_x_33) ;  /* 0x000000e000027945 */ /* 0x000fe80003800000 */
[----:B------:R-:W-:Y:S05]  /*0d90*/  @P2 BRA `(.L_x_34) ;  /* 0x0000000000242947 */ /* 0x000fea0003800000 */
[----:B-123--:R-:W1:Y:S01]  /*0da0*/  LDS R2, [UR20+0x34] ;  /* 0x00003414ff027984 */ /* 0x00ee620008000800 */
[----:B------:R-:W-:-:S05]  /*0db0*/  IMAD.MOV.U32 R5, RZ, RZ, 0x3f000000 ;  /* 0x3f000000ff057424 */ /* 0x000fca00078e00ff */
[----:B-1----:R-:W-:-:S05]  /*0dc0*/  LOP3.LUT R2, R2, 0xff000000, R5, 0xb8, !PT ;  /* 0xff00000002027812 */ /* 0x002fca00078eb805 */
[----:B------:R1:W-:Y:S01]  /*0dd0*/  STS [UR20+0x34], R2 ;  /* 0x00003402ff007988 */ /* 0x0003e20008000814 */
[----:B------:R-:W-:Y:S05]  /*0de0*/  @P2 BRA `(.L_x_35) ;  /* 0x00000000001c2947 */ /* 0x000fea0003800000 */
[----:B-1----:R-:W1:Y:S01]  /*0df0*/  LDS R2, [UR20+0x38] ;  /* 0x00003814ff027984 */ /* 0x002e620008000800 */
[----:B------:R-:W-:-:S05]  /*0e00*/  IMAD.MOV.U32 R5, RZ, RZ, 0xff ;  /* 0x000000ffff057424 */ /* 0x000fca00078e00ff */
[----:B-1----:R-:W-:-:S05]  /*0e10*/  LOP3.LUT R2, R2, 0xff, R5, 0xb8, !PT ;  /* 0x000000ff02027812 */ /* 0x002fca00078eb805 */
[----:B------:R4:W-:Y:S02]  /*0e20*/  STS [UR20+0x38], R2 ;  /* 0x00003802ff007988 */ /* 0x0009e40008000814 */
.L_x_34:
[----:B------:R-:W-:Y:S05]  /*0e30*/  @P2 BREAK B2 ;  /* 0x0000000000022942 */ /* 0x000fea0003800000 */
[----:B------:R-:W-:Y:S05]  /*0e40*/  @P2 BRA `(.L_x_36) ;  /* 0x00000000000c2947 */ /* 0x000fea0003800000 */
[----:B------:R1:W-:Y:S02]  /*0e50*/  STS [UR20+0x20], R7 ;  /* 0x00002007ff007988 */ /* 0x0003e40008000814 */
.L_x_35:
[----:B------:R-:W-:Y:S05]  /*0e60*/  BSYNC B2 ;  /* 0x0000000000027941 */ /* 0x000fea0003800000 */
.L_x_33:
[----:B------:R1:W-:Y:S02]  /*0e70*/  @!P2 STS [UR20+0x24], R6 ;  /* 0x00002406ff00a988 */ /* 0x0003e40008000814 */
.L_x_36:
[----:B------:R-:W-:Y:S05]  /*0e80*/  BSYNC B3 ;  /* 0x0000000000037941 */ /* 0x000fea0003800000 */
.L_x_32:
[----:B------:R-:W-:Y:S05]  /*0e90*/  WARPSYNC.ALL ;  /* 0x0000000000007948 */ /* 0x000fea0003800000 */
[----:B------:R-:W-:Y:S04]  /*0ea0*/  BSSY B3, `(.L_x_37) ;  /* 0x000000e000037945 */ /* 0x000fe80003800000 */
[----:B------:R-:W-:Y:S05]  /*0eb0*/  @P2 BRA `(.L_x_38) ;  /* 0x0000000000302947 */ /* 0x000fea0003800000 */
[----:B------:R-:W5:Y:S01]  /*0ec0*/  LDS R4, [UR20+0x34] ;  /* 0x00003414ff047984 */ /* 0x000f620008000800 */
[----:B--2---:R-:W2:Y:S03]  /*0ed0*/  LDC.64 R8, c[0x0][0x248] ;  /* 0x00009200ff087b82 */ /* 0x004ea60000000a00 */
[----:B-1-34-:R-:W1:Y:S01]  /*0ee0*/  LDS R2, [UR20+0x1c] ;  /* 0x00001c14ff027984 */ /* 0x01ae620008000800 */
[C---:B--2---:R-:W-:Y:S01]  /*0ef0*/  SHF.L.U64.HI R6, R8.reuse, 0x1, R9 ;  /* 0x0000000108067819 */ /* 0x044fe20000010209 */
[----:B------:R-:W-:-:S03]  /*0f00*/  IMAD.SHL.U32 R5, R8, 0x2, RZ ;  /* 0x0000000208057824 */ /* 0x000fc600078e00ff */
[--C-:B------:R-:W-:Y:S02]  /*0f10*/  SHF.R.U32.HI R7, RZ, 0x4, R6.reuse ;  /* 0x00000004ff077819 */ /* 0x100fe40000011606 */
[----:B------:R-:W-:-:S05]  /*0f20*/  SHF.R.U64 R5, R5, 0x4, R6 ;  /* 0x0000000405057819 */ /* 0x000fca0000001206 */
[----:B------:R2:W-:Y:S01]  /*0f30*/  STS [UR20+0xc], R5 ;  /* 0x00000c05ff007988 */ /* 0x0005e20008000814 */
[----:B-----5:R-:W-:Y:S02]  /*0f40*/  LOP3.LUT R4, R4, 0x7, RZ, 0xb8, !PT ;  /* 0x0000000704047812 */ /* 0x020fe400078eb8ff */
[----:B-1----:R-:W-:-:S03]  /*0f50*/  LOP3.LUT R2, R2, 0xf, R7, 0xb8, !PT ;  /* 0x0000000f02027812 */ /* 0x002fc600078eb807 */
[----:B------:R2:W-:Y:S04]  /*0f60*/  STS [UR20+0x34], R4 ;  /* 0x00003404ff007988 */ /* 0x0005e80008000814 */
[----:B------:R2:W-:Y:S02]  /*0f70*/  STS [UR20+0x1c], R2 ;  /* 0x00001c02ff007988 */ /* 0x0005e40008000814 */
.L_x_38:
[----:B------:R-:W-:Y:S05]  /*0f80*/  BSYNC B3 ;  /* 0x0000000000037941 */ /* 0x000fea0003800000 */
.L_x_37:
        /* <DEDUP_REMOVED lines=11> */
.L_x_41:
[----:B------:R-:W-:Y:S05]  /*1040*/  @P2 BRA `(.L_x_43) ;  /* 0x0000000000282947 */ /* 0x000fea0003800000 */
[----:B-1234-:R-:W1:Y:S02]  /*1050*/  LDS R2, [UR20+0x8] ;  /* 0x00000814ff027984 */ /* 0x01ee640008000800 */
[----:B-1----:R-:W-:-:S05]  /*1060*/  LOP3.LUT R2, R2, 0x1800, RZ, 0xb8, !PT ;  /* 0x0000180002027812 */ /* 0x002fca00078eb8ff */
[----:B------:R2:W-:Y:S02]  /*1070*/  STS [UR20+0x8], R2 ;  /* 0x00000802ff007988 */ /* 0x0005e40008000814 */
.L_x_42:
[----:B------:R-:W-:Y:S05]  /*1080*/  @P2 BREAK B4 ;  /* 0x0000000000042942 */ /* 0x000fea0003800000 */
[----:B------:R-:W-:Y:S05]  /*1090*/  @P2 BRA `(.L_x_44) ;  /* 0x0000000000242947 */ /* 0x000fea0003800000 */
[----:B-12---:R-:W1:Y:S01]  /*10a0*/  LDS R2, [UR20+0x8] ;  /* 0x00000814ff027984 */ /* 0x006e620008000800 */
[----:B------:R-:W-:-:S05]  /*10b0*/  IMAD.MOV.U32 R5, RZ, RZ, 0x6000 ;  /* 0x00006000ff057424 */ /* 0x000fca00078e00ff */
[----:B-1----:R-:W-:-:S04]  /*10c0*/  LOP3.LUT R2, R2, 0x6000, R5, 0xd8, !PT ;  /* 0x0000600002027812 */ /* 0x002fc800078ed805 */
[----:B------:R-:W-:-:S05]  /*10d0*/  LOP3.LUT R2, R2, 0x400000, RZ, 0xb8, !PT ;  /* 0x0040000002027812 */ /* 0x000fca00078eb8ff */
[----:B------:R1:W-:Y:S02]  /*10e0*/  STS [UR20+0x8], R2 ;  /* 0x00000802ff007988 */ /* 0x0003e40008000814 */
.L_x_43:
[----:B------:R-:W-:Y:S05]  /*10f0*/  BSYNC B4 ;  /* 0x0000000000047941 */ /* 0x000fea0003800000 */
.L_x_40:
[----:B-1234-:R-:W1:Y:S02]  /*1100*/  @!P2 LDS R2, [UR20+0x8] ;  /* 0x00000814ff02a984 */ /* 0x01ee640008000800 */
[----:B-1----:R-:W-:-:S05]  /*1110*/  @!P2 LOP3.LUT R2, R2, 0x8000, RZ, 0xb8, !PT ;  /* 0x000080000202a812 */ /* 0x002fca00078eb8ff */
[----:B------:R3:W-:Y:S02]  /*1120*/  @!P2 STS [UR20+0x8], R2 ;  /* 0x00000802ff00a988 */ /* 0x0007e40008000814 */
.L_x_44:
[----:B------:R-:W-:Y:S05]  /*1130*/  BSYNC B3 ;  /* 0x0000000000037941 */ /* 0x000fea0003800000 */
.L_x_39:
[----:B------:R-:W-:Y:S05]  /*1140*/  WARPSYNC.ALL ;  /* 0x0000000000007948 */ /* 0x000fea0003800000 */
[----:B------:R4:W-:Y:S01]  /*1150*/  STL [R1], RZ ;  /* 0x000000ff01007387 */ /* 0x0009e20000100800 */
[----:B------:R-:W-:Y:S01]  /*1160*/  UIADD3 UR4, UR4, 0x100, URZ ;  /* 0x0000010004047890 */ /* 0x000fe2000fffe03f */
[----:B------:R-:W-:Y:S02]  /*1170*/  ISETP.GE.AND P1, PT, R13, 0x1, PT ;  /* 0x000000010d00780c */ /* 0x000fe40003f26270 */
[----:B------:R-:W-:Y:S01]  /*1180*/  SHF.R.U32.HI R6, RZ, 0x5, R20 ;  /* 0x00000005ff067819 */ /* 0x000fe20000011614 */
[----:B------:R-:W-:-:S04]  /*1190*/  UIADD3 UR26, UP0, UR4, UR26, URZ ;  /* 0x0000001a041a7290 */ /* 0x000fc8000ff1e03f */
[----:B------:R-:W-:Y:S01]  /*11a0*/  ULEA.HI.X.SX32 UR27, UR4, UR27, 0x1, UP0 ;  /* 0x0000001b041b7291 */ /* 0x000fe200080f0e3f */
[----:B----4-:R-:W-:Y:S11]  /*11b0*/  @P0 BRA `(.L_x_45) ;  /* 0x0000000000280947 */ /* 0x010ff60003800000 */
        /* <DEDUP_REMOVED lines=10> */
.L_x_45:
[----:B------:R-:W-:Y:S05]  /*1260*/  @P0 BRA `(.L_x_46) ;  /* 0x00000000000c0947 */ /* 0x000fea0003800000 */
[----:B------:R0:W-:Y:S01]  /*1270*/  UTMACMDFLUSH ;  /* 0x00000000000079b7 */ /* 0x0001e20000000000 */
[----:B------:R-:W-:Y:S05]  /*1280*/  @P0 BRA `(.L_x_46) ;  /* 0x0000000000040947 */ /* 0x000fea0003800000 */
[----:B------:R-:W-:-:S04]  /*1290*/  DEPBAR.LE SB0, 0x0 ;  /* 0x000080000000791a */ /* 0x000fc80000000000 */
.L_x_46:
[----:B------:R-:W-:Y:S05]  /*12a0*/  WARPSYNC.ALL ;  /* 0x0000000000007948 */ /* 0x000fea0003800000 */
[----:B-----5:R-:W-:Y:S01]  /*12b0*/  BAR.SYNC.DEFER_BLOCKING 0x0 ;  /* 0x0000000000007b1d */ /* 0x020fe20000010000 */
[----:B------:R-:W-:Y:S01]  /*12c0*/  R2UR UR21, R6 ;  /* 0x00000000061572ca */ /* 0x000fe200000e0000 */
[----:B------:R-:W-:Y:S01]  /*12d0*/  USHF.L.U32 UR28, UR29, 0x7, URZ ;  /* 0x000000071d1c7899 */ /* 0x000fe2000800063f */
[----:B------:R-:W-:Y:S01]  /*12e0*/  CS2R R152, SRZ ;  /* 0x0000000000987805 */ /* 0x000fe2000001ff00 */
[----:B------:R-:W-:Y:S01]  /*12f0*/  USHF.L.U32 UR11, UR30, 0x8, URZ ;  /* 0x000000081e0b7899 */ /* 0x000fe2000800063f */
[----:B------:R-:W-:Y:S01]  /*1300*/  CS2R R154, SRZ ;  /* 0x00000000009a7805 */ /* 0x000fe2000001ff00 */
[----:B------:R-:W-:Y:S01]  /*1310*/  VOTEU.ALL UP1, P2 ;  /* 0x00000000003f7886 */ /* 0x000fe20001020000 */
[----:B------:R-:W-:Y:S01]  /*1320*/  UMOV UR4, 0x1 ;  /* 0x0000000100047882 */ /* 0x000fe20000000000 */
[----:B------:R-:W-:Y:S01]  /*1330*/  VOTEU.ALL UP0, P2 ;  /* 0x00000000003f7886 */ /* 0x000fe20001000000 */
[----:B------:R1:W-:Y:S01]  /*1340*/  STL [R1+0x4], RZ ;  /* 0x000004ff01007387 */ /* 0x0003e20000100800 */
[----:B------:R-:W-:Y:S01]  /*1350*/  VOTEU.ALL UP2, P2 ;  /* 0x00000000003f7886 */ /* 0x000fe20001040000 */
[----:B------:R-:W-:-:S04]  /*1360*/  @!UP1 UIADD3 UR6, -UR4, 0x100000, URZ ;  /* 0x0010000004069890 */ /* 0x000fc8000fffe13f */
[----:B------:R-:W-:Y:S02]  /*1370*/  @!UP1 USHF.L.U32 UR7, UR6, 0xb, URZ ;  /* 0x0000000b06079899 */ /* 0x000fe4000800063f */
[----:B------:R-:W-:Y:S01]  /*1380*/  @!UP1 USHF.L.U32 UR6, UR6, 0x1, URZ ;  /* 0x0000000106069899 */ /* 0x000fe2000800063f */
[----:B------:R-:W-:Y:S01]  /*1390*/  CS2R R156, SRZ ;  /* 0x00000000009c7805 */ /* 0x000fe2000001ff00 */
[----:B------:R1:W-:Y:S01]  /*13a0*/  STL [R1+0x8], RZ ;  /* 0x000008ff01007387 */ /* 0x0003e20000100800 */
[----:B------:R-:W-:-:S04]  /*13b0*/  @!UP1 UIADD3 UR8, -UR4, 0x100000, URZ ;  /* 0x0010000004089890 */ /* 0x000fc8000fffe13f */
[----:B------:R-:W-:Y:S02]  /*13c0*/  @!UP1 USHF.L.U32 UR9, UR8, 0xb, URZ ;  /* 0x0000000b08099899 */ /* 0x000fe4000800063f */
[----:B------:R-:W-:Y:S01]  /*13d0*/  @!UP1 USHF.L.U32 UR8, UR8, 0x1, URZ ;  /* 0x0000000108089899 */ /* 0x000fe2000800063f */
[----:B------:R-:W-:Y:S01]  /*13e0*/  CS2R R158, SRZ ;  /* 0x00000000009e7805 */ /* 0x000fe2000001ff00 */
[----:B------:R-:W-:-:S04]  /*13f0*/  @!UP1 UIADD3 UR12, -UR4, 0x100000, URZ ;  /* 0x00100000040c9890 */ /* 0x000fc8000fffe13f */
[----:B------:R-:W-:Y:S02]  /*1400*/  @!UP1 USHF.L.U32 UR13, UR12, 0xb, URZ ;  /* 0x0000000b0c0d9899 */ /* 0x000fe4000800063f */
[----:B------:R-:W-:Y:S01]  /*1410*/  @!UP1 USHF.L.U32 UR12, UR12, 0x1, URZ ;  /* 0x000000010c0c9899 */ /* 0x000fe2000800063f */
[----:B------:R1:W-:Y:S01]  /*1420*/  STL [R1+0xc], RZ ;  /* 0x00000cff01007387 */ /* 0x0003e20000100800 */
[----:B------:R-:W-:-:S04]  /*1430*/  @!UP1 UIADD3 UR4, -UR4, 0x100000, URZ ;  /* 0x0010000004049890 */ /* 0x000fc8000fffe13f */
[----:B------:R-:W-:Y:S02]  /*1440*/  @!UP1 USHF.L.U32 UR5, UR4, 0xb, URZ ;  /* 0x0000000b04059899 */ /* 0x000fe4000800063f */
[----:B------:R-:W-:Y:S01]  /*1450*/  @!UP1 USHF.L.U32 UR4, UR4, 0x1, URZ ;  /* 0x0000000104049899 */ /* 0x000fe2000800063f */
[----:B------:R-:W-:Y:S01]  /*1460*/  CS2R R160, SRZ ;  /* 0x0000000000a07805 */ /* 0x000fe2000001ff00 */
[----:B------:R-:W-:Y:S01]  /*1470*/  VOTEU.ALL UP1, P2 ;  /* 0x00000000003f7886 */ /* 0x000fe20001020000 */
[----:B------:R1:W-:Y:S01]  /*1480*/  STL [R1+0x10], RZ ;  /* 0x000010ff01007387 */ /* 0x0003e20000100800 */
[----:B------:R-:W-:Y:S01]  /*1490*/  VOTEU.ALL UP3, P2 ;  /* 0x00000000003f7886 */ /* 0x000fe20001060000 */
[----:B------:R-:W-:Y:S02]  /*14a0*/  CS2R R162, SRZ ;  /* 0x0000000000a27805 */ /* 0x000fe4000001ff00 */
[----:B------:R-:W2:Y:S02]  /*14b0*/  FENCE.VIEW.ASYNC.S ;  /* 0x00000000000073c6 */ /* 0x000ea40000000000 */
[----:B--2---:R1:W2:Y:S02]  /*14c0*/  @!UP0 SYNCS.EXCH.64 URZ, [UR20+0x18000], UR6 ;  /* 0x01800006143f85b2 */ /* 0x0042a40008000100 */
[----:B------:R1:W-:Y:S01]  /*14d0*/  STL [R1+0x14], RZ ;  /* 0x000014ff01007387 */ /* 0x0003e20000100800 */
[----:B------:R-:W-:-:S02]  /*14e0*/  CS2R R164, SRZ ;  /* 0x0000000000a47805 */ /* 0x000fc4000001ff00 */
[----:B------:R-:W-:Y:S02]  /*14f0*/  CS2R R166, SRZ ;  /* 0x0000000000a67805 */ /* 0x000fe4000001ff00 */
[----:B------:R-:W-:Y:S01]  /*1500*/  CS2R R168, SRZ ;  /* 0x0000000000a87805 */ /* 0x000fe2000001ff00 */
[----:B------:R1:W-:Y:S01]  /*1510*/  STL [R1+0x18], RZ ;  /* 0x000018ff01007387 */ /* 0x0003e20000100800 */
[----:B------:R-:W-:Y:S02]  /*1520*/  CS2R R170, SRZ ;  /* 0x0000000000aa7805 */ /* 0x000fe4000001ff00 */
[----:B------:R-:W-:Y:S02]  /*1530*/  CS2R R172, SRZ ;  /* 0x0000000000ac7805 */ /* 0x000fe4000001ff00 */
[----:B------:R-:W-:Y:S01]  /*1540*/  CS2R R174, SRZ ;  /* 0x0000000000ae7805 */ /* 0x000fe2000001ff00 */
[----:B--2---:R-:W-:Y:S01]  /*1550*/  BAR.SYNC.DEFER_BLOCKING 0x0 ;  /* 0x0000000000007b1d */ /* 0x004fe20000010000 */
[----:B------:R-:W-:-:S02]  /*1560*/  CS2R R176, SRZ ;  /* 0x0000000000b07805 */ /* 0x000fc4000001ff00 */
[----:B------:R-:W-:Y:S02]  /*1570*/  CS2R R178, SRZ ;  /* 0x0000000000b27805 */ /* 0x000fe4000001ff00 */
[----:B------:R-:W-:Y:S02]  /*1580*/  CS2R R180, SRZ ;  /* 0x0000000000b47805 */ /* 0x000fe4000001ff00 */
[----:B------:R-:W-:Y:S02]  /*1590*/  CS2R R182, SRZ ;  /* 0x0000000000b67805 */ /* 0x000fe4000001ff00 */
[----:B------:R-:W-:Y:S02]  /*15a0*/  CS2R R184, SRZ ;  /* 0x0000000000b87805 */ /* 0x000fe4000001ff00 */
[----:B------:R-:W-:Y:S02]  /*15b0*/  CS2R R186, SRZ ;  /* 0x0000000000ba7805 */ /* 0x000fe4000001ff00 */
[----:B------:R-:W-:Y:S01]  /*15c0*/  CS2R R188, SRZ ;  /* 0x0000000000bc7805 */ /* 0x000fe2000001ff00 */
        /* <DEDUP_REMOVED lines=17> */
[----:B------:R1:W2:Y:S01]  /*16e0*/  @!UP1 SYNCS.EXCH.64 URZ, [UR20+0x18008], UR8 ;  /* 0x01800808143f95b2 */ /* 0x0002a20008000100 */
[----:B------:R-:W-:-:S02]  /*16f0*/  CS2R R214, SRZ ;  /* 0x0000000000d67805 */ /* 0x000fc4000001ff00 */
[----:B------:R-:W-:Y:S01]  /*1700*/  CS2R R88, SRZ ;  /* 0x0000000000587805 */ /* 0x000fe2000001ff00 */
[----:B------:R1:W-:Y:S01]  /*1710*/  STL [R1+0x30], RZ ;  /* 0x000030ff01007387 */ /* 0x0003e20000100800 */
[----:B------:R-:W-:Y:S02]  /*1720*/  CS2R R90, SRZ ;  /* 0x00000000005a7805 */ /* 0x000fe4000001ff00 */
[----:B------:R-:W-:Y:S02]  /*1730*/  CS2R R92, SRZ ;  /* 0x00000000005c7805 */ /* 0x000fe4000001ff00 */
[----:B------:R-:W-:Y:S01]  /*1740*/  CS2R R94, SRZ ;  /* 0x00000000005e7805 */ /* 0x000fe2000001ff00 */
[----:B------:R1:W-:Y:S01]  /*1750*/  STL [R1+0x34], RZ ;  /* 0x000034ff01007387 */ /* 0x0003e20000100800 */
[----:B------:R-:W-:Y:S02]  /*1760*/  CS2R R96, SRZ ;  /* 0x0000000000607805 */ /* 0x000fe4000001ff00 */
        /* <DEDUP_REMOVED lines=74> */
[----:B--2---:R-:W-:Y:S01]  /*1c10*/  BAR.SYNC.DEFER_BLOCKING 0x0 ;  /* 0x0000000000007b1d */ /* 0x004fe20000010000 */
[----:B------:R-:W-:Y:S02]  /*1c20*/  CS2R R82, SRZ ;  /* 0x0000000000527805 */ /* 0x000fe4000001ff00 */
[----:B------:R-:W-:Y:S02]  /*1c30*/  CS2R R84, SRZ ;  /* 0x0000000000547805 */ /* 0x000fe4000001ff00 */
[----:B------:R-:W-:Y:S01]  /*1c40*/  CS2R R86, SRZ ;  /* 0x0000000000567805 */ /* 0x000fe2000001ff00 */
[----:B------:R1:W-:Y:S04]  /*1c50*/  STL [R1+0x80], RZ ;  /* 0x000080ff01007387 */ /* 0x0003e80000100800 */
[----:B------:R1:W-:Y:S04]  /*1c60*/  STL [R1+0x84], RZ ;  /* 0x000084ff01007387 */ /* 0x0003e80000100800 */
[----:B------:R1:W-:Y:S04]  /*1c70*/  STL [R1+0x88], RZ ;  /* 0x000088ff01007387 */ /* 0x0003e80000100800 */
[----:B------:R1:W-:Y:S04]  /*1c80*/  STL [R1+0x8c], RZ ;  /* 0x00008cff01007387 */ /* 0x0003e80000100800 */
[----:B------:R1:W-:Y:S01]  /*1c90*/  STL [R1+0x90], RZ ;  /* 0x000090ff01007387 */ /* 0x0003e20000100800 */
[----:B------:R1:W2:Y:S03]  /*1ca0*/  @!UP2 SYNCS.EXCH.64 URZ, [UR20+0x18010], UR12 ;  /* 0x0180100c143fa5b2 */ /* 0x0002a60008000100 */
[----:B------:R1:W-:Y:S04]  /*1cb0*/  STL [R1+0x94], RZ ;  /* 0x000094ff01007387 */ /* 0x0003e80000100800 */
        /* <DEDUP_REMOVED lines=18> */
[----:B------:R1:W-:Y:S01]  /*1de0*/  STL [R1+0xe0], RZ ;  /* 0x0000e0ff01007387 */ /* 0x0003e20000100800 */
[----:B--2---:R-:W-:Y:S06]  /*1df0*/  BAR.SYNC.DEFER_BLOCKING 0x0 ;  /* 0x0000000000007b1d */ /* 0x004fec0000010000 */
[----:B------:R1:W-:Y:S04]  /*1e00*/  STL [R1+0xe4], RZ ;  /* 0x0000e4ff01007387 */ /* 0x0003e80000100800 */
[----:B------:R1:W-:Y:S04]  /*1e10*/  STL [R1+0xe8], RZ ;  /* 0x0000e8ff01007387 */ /* 0x0003e80000100800 */
[----:B------:R1:W-:Y:S04]  /*1e20*/  STL [R1+0xec], RZ ;  /* 0x0000ecff01007387 */ /* 0x0003e80000100800 */
[----:B------:R1:W-:Y:S04]  /*1e30*/  STL [R1+0xf0], RZ ;  /* 0x0000f0ff01007387 */ /* 0x0003e80000100800 */
[----:B------:R1:W-:Y:S01]  /*1e40*/  STL [R1+0xf4], RZ ;  /* 0x0000f4ff01007387 */ /* 0x0003e20000100800 */
[----:B------:R1:W2:Y:S03]  /*1e50*/  @!UP3 SYNCS.EXCH.64 URZ, [UR20+0x18018], UR4 ;  /* 0x01801804143fb5b2 */ /* 0x0002a60008000100 */
[----:B------:R1:W-:Y:S04]  /*1e60*/  STL [R1+0xf8], RZ ;  /* 0x0000f8ff01007387 */ /* 0x0003e80000100800 */
[----:B------:R1:W-:Y:S01]  /*1e70*/  STL [R1+0xfc], RZ ;  /* 0x0000fcff01007387 */ /* 0x0003e20000100800 */
[----:B------:R-:W-:Y:S05]  /*1e80*/  @!P1 BRA `(.L_x_47) ;  /* 0x0000001400f89947 */ /* 0x000fea0003800000 */
[----:B------:R1:W-:Y:S01]  /*1e90*/  STL [R1], RZ ;  /* 0x000000ff01007387 */ /* 0x0003e20000100800 */
[----:B------:R-:W-:Y:S02]  /*1ea0*/  CS2R R152, SRZ ;  /* 0x0000000000987805 */ /* 0x000fe4000001ff00 */
        /* <DEDUP_REMOVED lines=127> */
[----:B-1----:R-:W-:Y:S01]  /*26a0*/  UMOV UR4, URZ ;  /* 0x0000003f00047c82 */ /* 0x002fe20008000000 */
[----:B------:R-:W-:-:S02]  /*26b0*/  UMOV UR10, URZ ;  /* 0x0000003f000a7c82 */ /* 0x000fc40008000000 */
        /* <DEDUP_REMOVED lines=30> */
[----:B--2---:R1:W-:Y:S02]  /*28a0*/  STL [R1+0xfc], RZ ;  /* 0x0000fcff01007387 */ /* 0x0043e40000100800 */
.L_x_49:
[----:B------:R-:W-:Y:S01]  /*28b0*/  BAR.SYNC.DEFER_BLOCKING 0x0 ;  /* 0x0000000000007b1d */ /* 0x000fe20000010000 */
[----:B------:R-:W-:Y:S01]  /*28c0*/  ULEA UR18, UR4, UR20, 0x3 ;  /* 0x0000001404127291 */ /* 0x000fe2000f8e183f */
[----:B---3--:R-:W-:Y:S01]  /*28d0*/  @!P2 IMAD.MOV.U32 R2, RZ, RZ, 0x6000 ;  /* 0x00006000ff02a424 */ /* 0x008fe200078e00ff */
[----:B------:R-:W-:Y:S01]  /*28e0*/  ELECT P0, URZ, PT ;  /* 0x00000000003f782f */ /* 0x000fe20003800000 */
[----:B------:R-:W-:-:S03]  /*28f0*/  ULEA UR8, UR4, UR20, 0xe ;  /* 0x0000001404087291 */ /* 0x000fc6000f8e703f */
[----:B------:R-:W-:Y:S02]  /*2900*/  ISETP.LT.U32.AND P0, PT, R3, 0x20, P0 ;  /* 0x000000200300780c */ /* 0x000fe40000701070 */
[----:B------:R-:W-:Y:S01]  /*2910*/  ELECT P1, URZ, PT ;  /* 0x00000000003f782f */ /* 0x000fe20003820000 */
[----:B------:R-:W-:-:S03]  /*2920*/  ULEA UR5, UR4, UR20, 0xd ;  /* 0x0000001404057291 */ /* 0x000fc6000f8e683f */
[----:B------:R-:W-:Y:S01]  /*2930*/  ISETP.LT.U32.AND P1, PT, R3, 0x40, P1 ;  /* 0x000000400300780c */ /* 0x000fe20000f21070 */
[----:B------:R-:W-:Y:S02]  /*2940*/  ULOP3.LUT UR12, UR21, 0x1, URZ, 0xc0, !UPT ;  /* 0x00000001150c7892 */ /* 0x000fe4000f8ec03f */
[----:B------:R-:W-:Y:S02]  /*2950*/  UIADD3 UR5, UR5, 0x10000, URZ ;  /* 0x0001000005057890 */ /* 0x000fe4000fffe03f */
[----:B------:R-:W-:Y:S02]  /*2960*/  ULEA UR14, UR12, UR28, 0x6 ;  /* 0x0000001c0c0e7291 */ /* 0x000fe4000f8e303f */
[----:B------:R-:W-:Y:S01]  /*2970*/  ULEA UR12, UR12, UR5, 0xc ;  /* 0x000000050c0c7291 */ /* 0x000fe2000f8e603f */
[----:B------:R-:W-:Y:S01]  /*2980*/  VOTEU.ANY UP0, P0 ;  /* 0x00000000003f7886 */ /* 0x000fe20000000100 */
[----:B------:R-:W-:Y:S01]  /*2990*/  VOTEU.ANY UP2, P0 ;  /* 0x00000000003f7886 */ /* 0x000fe20000040100 */
[----:B------:R-:W-:Y:S01]  /*29a0*/  UMOV UR15, UR10 ;  /* 0x0000000a000f7c82 */ /* 0x000fe20008000000 */
[----:B------:R2:W-:Y:S01]  /*29b0*/  @!P2 SYNCS.ARRIVE.TRANS64 RZ, [UR18+0x18000], R2 ;  /* 0x01800002ffffa9a7 */ /* 0x0005e20008000012 */
[----:B------:R3:W-:Y:S06]  /*29c0*/  MEMBAR.ALL.CTA ;  /* 0x0000000000007992 */ /* 0x0007ec0000008000 */
[----:B---3--:R-:W3:Y:S01]  /*29d0*/  FENCE.VIEW.ASYNC.S ;  /* 0x00000000000073c6 */ /* 0x008ee20000000000 */
[----:B------:R-:W-:Y:S01]  /*29e0*/  @UP0 UIADD3 UR9, UR18, 0x18000, URZ ;  /* 0x0001800012090890 */ /* 0x000fe2000fffe03f */
[----:B------:R-:W-:Y:S01]  /*29f0*/  @UP0 UMOV UR6, UR22 ;  /* 0x0000001600060c82 */ /* 0x000fe20008000000 */
[----:B------:R-:W-:Y:S01]  /*2a00*/  @UP0 UMOV UR7, UR23 ;  /* 0x0000001700070c82 */ /* 0x000fe20008000000 */
[----:B---3--:R-:W-:Y:S01]  /*2a10*/  VOTEU.ANY UP1, P1 ;  /* 0x00000000003f7886 */ /* 0x008fe20000820100 */
[----:B------:R-:W-:Y:S01]  /*2a20*/  VOTEU.ANY UP3, P1 ;  /* 0x00000000003f7886 */ /* 0x000fe20000860100 */
[----:B--2---:R-:W-:-:S03]  /*2a30*/  SHF.L.U32 R2, R0, 0x1f, RZ ;  /* 0x0000001f00027819 */ /* 0x004fc600000006ff */
[----:B------:R-:W-:Y:S01]  /*2a40*/  @UP1 UIADD3 UR13, UR18, 0x18000, URZ ;  /* 0x00018000120d1890 */ /* 0x000fe2000fffe03f */
[----:B------:R-:W-:Y:S01]  /*2a50*/  @UP1 UMOV UR16, UR24 ;  /* 0x0000001800101c82 */ /* 0x000fe20008000000 */
[----:B------:R-:W-:Y:S01]  /*2a60*/  @UP1 UMOV UR17, UR25 ;  /* 0x0000001900111c82 */ /* 0x000fe20008000000 */
[----:B------:R-:W-:Y:S06]  /*2a70*/  BAR.SYNC.DEFER_BLOCKING 0x0 ;  /* 0x0000000000007b1d */ /* 0x000fec0000010000 */
[----:B------:R2:W-:Y:S02]  /*2a80*/  @UP2 UTMALDG.2D [UR8], [UR6] ;  /* 0x00000008060025b4 */ /* 0x0005e40008008000 */
[----:B------:R-:W-:Y:S06]  /*2a90*/  BAR.SYNC.DEFER_BLOCKING 0x0 ;  /* 0x0000000000007b1d */ /* 0x000fec0000010000 */
[----:B------:R2:W-:Y:S02]  /*2aa0*/  @UP3 UTMALDG.2D [UR12], [UR16] ;  /* 0x0000000c100035b4 */ /* 0x0005e40008008000 */
[----:B------:R-:W-:Y:S06]  /*2ab0*/  BAR.SYNC.DEFER_BLOCKING 0x0 ;  /* 0x0000000000007b1d */ /* 0x000fec0000010000 */
[----:B------:R-:W3:Y:S02]  /*2ac0*/  SYNCS.PHASECHK.TRANS64.TRYWAIT P0, [UR18+0x18000], R2 ;  /* 0x01800002ff0075a7 */ /* 0x000ee40008000152 */
[----:B--23--:R-:W-:Y:S05]  /*2ad0*/  @!P0 BRA `(.L_x_48) ;  /* 0x0000001c002c8947 */ /* 0x00cfea0003800000 */
.L_x_50:
[----:B------:R-:W-:Y:S01]  /*2ae0*/  STL.64 [R1+0x1f8], R86 ;  /* 0x0001f85601007387 */ /* 0x000fe20000100a00 */
[----:B------:R-:W-:Y:S01]  /*2af0*/  USHF.R.U32.HI UR5, URZ, 0x4, UR5 ;  /* 0x000000043f057899 */ /* 0x000fe20008011605 */
[----:B------:R-:W2:Y:S02]  /*2b00*/  LDC R2, c[0x0][0x230] ;  /* 0x00008c00ff027b82 */ /* 0x000ea40000000800 */
[----:B------:R-:W-:Y:S04]  /*2b10*/  STL.64 [R1+0x1f0], R84 ;  /* 0x0001f05401007387 */ /* 0x000fe80000100a00 */
        /* <DEDUP_REMOVED lines=29> */
[----:B------:R3:W-:Y:S04]  /*2cf0*/  STL.64 [R1+0x100], R24 ;  /* 0x0001001801007387 */ /* 0x0007e80000100a00 */
[----:B---3--:R-:W3:Y:S04]  /*2d00*/  LDL.LU.64 R24, [R1] ;  /* 0x0000000001187983 */ /* 0x008ee80000300a00 */
[----:B------:R-:W3:Y:S04]  /*2d10*/  LDL.LU.64 R26, [R1+0x8] ;  /* 0x00000800011a7983 */ /* 0x000ee80000300a00 */
        /* <DEDUP_REMOVED lines=29> */
[----:B------:R-:W3:Y:S01]  /*2ef0*/  LDL.LU.64 R86, [R1+0xf8] ;  /* 0x0000f80001567983 */ /* 0x000ee20000300a00 */
[----:B------:R-:W-:-:S02]  /*2f00*/  USHF.R.U32.HI UR12, URZ, 0x4, UR8 ;  /* 0x000000043f0c7899 */ /* 0x000fc40008011608 */
[----:B------:R-:W-:Y:S02]  /*2f10*/  USGXT.U32 UR6, UR5, 0xe ;  /* 0x0000000e0506789a */ /* 0x000fe40008000000 */
[----:B------:R-:W-:Y:S02]  /*2f20*/  USGXT.U32 UR12, UR12, 0xe ;  /* 0x0000000e0c0c789a */ /* 0x000fe40008000000 */
[----:B------:R-:W-:Y:S01]  /*2f30*/  ULOP3.LUT UR14, UR6, 0x1000000, URZ, 0xfc, !UPT ;  /* 0x01000000060e7892 */ /* 0x000fe2000f8efc3f */
[----:B------:R-:W-:Y:S01]  /*2f40*/  UMOV UR13, 0x80000020 ;  /* 0x80000020000d7882 */ /* 0x000fe20000000000 */
[----:B------:R-:W-:Y:S01]  /*2f50*/  UMOV UR15, 0x40000040 ;  /* 0x40000040000f7882 */ /* 0x000fe20000000000 */
[----:B------:R-:W-:Y:S01]  /*2f60*/  UIADD3 UR16, UP0, UR12, 0x2, URZ ;  /* 0x000000020c107890 */ /* 0x000fe2000ff1e03f */
[----:B------:R-:W-:Y:S01]  /*2f70*/  UMOV UR5, URZ ;  /* 0x0000003f00057c82 */ /* 0x000fe20008000000 */
[----:B------:R-:W-:Y:S01]  /*2f80*/  UMOV UR18, 0x1000080 ;  /* 0x0100008000127882 */ /* 0x000fe20000000000 */
[----:B------:R-:W-:Y:S01]  /*2f90*/  UMOV UR19, 0x40000040 ;  /* 0x4000004000137882 */ /* 0x000fe20000000000 */
[----:B------:R-:W-:Y:S01]  /*2fa0*/  UMOV UR7, URZ ;  /* 0x0000003f00077c82 */ /* 0x000fe20008000000 */
[----:B------:R-:W-:-:S02]  /*2fb0*/  UIADD3.X UR17, UR5, -0x7fffffe0, URZ, UP0, !UPT ;  /* 0x8000002005117890 */ /* 0x000fc400087fe43f */
[----:B------:R-:W-:Y:S01]  /*2fc0*/  UIADD3.64 UR18, UR6, UR18, URZ ;  /* 0x0000001206127297 */ /* 0x000fe2000fffe03f */
[----:B---3--:R-:W-:-:S06]  /*2fd0*/  WARPGROUP.ARRIVE ;  /* 0x00000000000079c5 */ /* 0x008fcc0000000000 */
[----:B------:R-:W-:Y:S01]  /*2fe0*/  HGMMA.64x128x16.F32.BF16 R24, gdesc[UR12].tnspB, R24, gsb0 ;  /* 0x41e000000c1879f0 */ /* 0x000fe20008001818 */
[----:B------:R-:W-:Y:S02]  /*2ff0*/  UIADD3.64 UR12, UR16, 0xfe, URZ ;  /* 0x000000fe100c7897 */ /* 0x000fe4000fffe03f */
[----:B------:R-:W-:Y:S02]  /*3000*/  WARPGROUP.DEPBAR.LE gsb0, 0x0 ;  /* 0x00008000000079c5 */ /* 0x000fe40000010000 */
[----:B------:R-:W-:-:S07]  /*3010*/  WARPGROUP.ARRIVE ;  /* 0x00000000000079c5 */ /* 0x000fce0000000000 */
[----:B------:R-:W-:Y:S01]  /*3020*/  HGMMA.64x128x16.F32.BF16 R24, gdesc[UR16].tnspB, R24, gsb0 ;  /* 0x41e00000101879f0 */ /* 0x000fe20008001818 */
[----:B------:R-:W-:Y:S01]  /*3030*/  UIADD3.64 UR32, UR16, 0x100, URZ ;  /* 0x0000010010207897 */ /* 0x000fe2000fffe03f */
[----:B------:R-:W-:Y:S01]  /*3040*/  UMOV UR34, UR18 ;  /* 0x0000001200227c82 */ /* 0x000fe20008000000 */
[----:B------:R-:W-:Y:S01]  /*3050*/  UMOV UR35, UR19 ;  /* 0x0000001300237c82 */ /* 0x000fe20008000000 */
[----:B------:R-:W-:Y:S02]  /*3060*/  WARPGROUP.DEPBAR.LE gsb0, 0x0 ;  /* 0x00008000000079c5 */ /* 0x000fe40000010000 */
[----:B------:R-:W-:Y:S01]  /*3070*/  WARPGROUP.ARRIVE ;  /* 0x00000000000079c5 */ /* 0x000fe20000000000 */
[----:B------:R-:W-:Y:S04]  /*3080*/  STL.64 [R1], R24 ;  /* 0x0000001801007387 */ /* 0x000fe80000100a00 */
[----:B------:R-:W-:Y:S01]  /*3090*/  STL.64 [R1+0x8], R26 ;  /* 0x0000081a01007387 */ /* 0x000fe20000100a00 */
[----:B------:R-:W-:Y:S03]  /*30a0*/  HGMMA.64x128x16.F32.BF16 R152, gdesc[UR12].tnspB, R152, gsb0 ;  /* 0x41e000000c9879f0 */ /* 0x000fe60008001898 */
        /* <DEDUP_REMOVED lines=30> */
[----:B---3--:R-:W3:Y:S01]  /*3290*/  LDL.LU.64 R86, [R1+0x1f8] ;  /* 0x0001f80001567983 */ /* 0x008ee20000300a00 */
[----:B------:R-:W-:-:S02]  /*32a0*/  WARPGROUP.DEPBAR.LE gsb0, 0x0 ;  /* 0x00008000000079c5 */ /* 0x000fc40000010000 */
[----:B------:R-:W-:Y:S01]  /*32b0*/  WARPGROUP.ARRIVE ;  /* 0x00000000000079c5 */ /* 0x000fe20000000000 */
[----:B------:R-:W3:Y:S04]  /*32c0*/  LDL.LU.64 R84, [R1+0x1f0] ;  /* 0x0001f00001547983 */ /* 0x000ee80000300a00 */
[----:B------:R-:W3:Y:S01]  /*32d0*/  LDL.LU.64 R82, [R1+0x1e8] ;  /* 0x0001e80001527983 */ /* 0x000ee20000300a00 */
[----:B------:R-:W-:Y:S03]  /*32e0*/  HGMMA.64x128x16.F32.BF16 R152, gdesc[UR32].tnspB, R152, gsb0 ;  /* 0x41e00000209879f0 */ /* 0x000fe60008001898 */
        /* <DEDUP_REMOVED lines=29> */
[----:B------:R-:W-:-:S02]  /*34c0*/  UIADD3.64 UR12, UR16, 0x1fe, URZ ;  /* 0x000001fe100c7897 */ /* 0x000fc4000fffe03f */
[----:B------:R-:W-:Y:S01]  /*34d0*/  UIADD3.64 UR32, UR16, 0x200, URZ ;  /* 0x0000020010207897 */ /* 0x000fe2000fffe03f */
[----:B------:R-:W-:Y:S01]  /*34e0*/  UMOV UR34, UR18 ;  /* 0x0000001200227c82 */ /* 0x000fe20008000000 */
[----:B------:R-:W-:Y:S01]  /*34f0*/  UMOV UR35, UR19 ;  /* 0x0000001300237c82 */ /* 0x000fe20008000000 */
[----:B------:R-:W-:Y:S02]  /*3500*/  UIADD3 UR10, UR10, 0x20, URZ ;  /* 0x000000200a0a7890 */ /* 0x000fe4000fffe03f */
[----:B------:R-:W-:-:S04]  /*3510*/  UIADD3 UR4, UR4, 0x1, URZ ;  /* 0x0000000104047890 */ /* 0x000fc8000fffe03f */
[----:B--2---:R-:W-:Y:S01]  /*3520*/  ISETP.LE.AND P0, PT, R2, UR10, PT ;  /* 0x0000000a02007c0c */ /* 0x004fe2000bf03270 */
[----:B------:R-:W-:-:S04]  /*3530*/  UISETP.NE.U32.AND UP0, UPT, UR4, 0x4, UPT ;  /* 0x000000040400788c */ /* 0x000fc8000bf05070 */
[----:B------:R-:W-:Y:S01]  /*3540*/  USEL UR5, URZ, 0x1, UP0 ;  /* 0x000000013f057887 */ /* 0x000fe20008000000 */
[----:B------:R-:W-:Y:S02]  /*3550*/  WARPGROUP.DEPBAR.LE gsb0, 0x0 ;  /* 0x00008000000079c5 */ /* 0x000fe40000010000 */
[----:B------:R-:W-:Y:S01]  /*3560*/  WARPGROUP.ARRIVE ;  /* 0x00000000000079c5 */ /* 0x000fe20000000000 */
[----:B------:R-:W-:Y:S02]  /*3570*/  USEL UR4, UR4, URZ, UP0 ;  /* 0x0000003f04047287 */ /* 0x000fe40008000000 */
[----:B------:R-:W-:-:S03]  /*3580*/  LOP3.LUT R0, R0, UR5, RZ, 0x3c, !PT ;  /* 0x0000000500007c12 */ /* 0x000fc6000f8e3cff */
[----:B------:R-:W-:Y:S01]  /*3590*/  HGMMA.64x128x16.F32.BF16 R88, gdesc[UR12].tnspB, R88, gsb0 ;  /* 0x41e000000c5879f0 */ /* 0x000fe20008001858 */
[----:B------:R-:W-:Y:S02]  /*35a0*/  UIADD3.64 UR12, UR16, 0x2fe, URZ ;  /* 0x000002fe100c7897 */ /* 0x000fe4000fffe03f */
[----:B------:R-:W-:Y:S01]  /*35b0*/  UIADD3.64 UR16, UR16, 0x300, URZ ;  /* 0x0000030010107897 */ /* 0x000fe2000fffe03f */
[----:B------:R-:W-:Y:S02]  /*35c0*/  WARPGROUP.DEPBAR.LE gsb0, 0x0 ;  /* 0x00008000000079c5 */ /* 0x000fe40000010000 */
[----:B------:R-:W-:-:S06]  /*35d0*/  WARPGROUP.ARRIVE ;  /* 0x00000000000079c5 */ /* 0x000fcc0000000000 */
[----:B------:R-:W-:Y:S03]  /*35e0*/  HGMMA.64x128x16.F32.BF16 R88, gdesc[UR32].tnspB, R88, gsb0 ;  /* 0x41e00000205879f0 */ /* 0x000fe60008001858 */
[----:B------:R-:W-:Y:S02]  /*35f0*/  WARPGROUP.DEPBAR.LE gsb0, 0x0 ;  /* 0x00008000000079c5 */ /* 0x000fe40000010000 */
[----:B---3--:R-:W-:-:S07]  /*3600*/  WARPGROUP.ARRIVE ;  /* 0x00000000000079c5 */ /* 0x008fce0000000000 */
[----:B------:R-:W-:Y:S03]  /*3610*/  HGMMA.64x128x16.F32.BF16 R24, gdesc[UR12].tnspB, R24, gsb0 ;  /* 0x41e000000c1879f0 */ /* 0x000fe60008001818 */
[----:B------:R-:W-:Y:S02]  /*3620*/  WARPGROUP.DEPBAR.LE gsb0, 0x0 ;  /* 0x00008000000079c5 */ /* 0x000fe40000010000 */
[----:B------:R-:W-:-:S07]  /*3630*/  WARPGROUP.ARRIVE ;  /* 0x00000000000079c5 */ /* 0x000fce0000000000 */
[----:B------:R-:W-:Y:S03]  /*3640*/  HGMMA.64x128x16.F32.BF16 R24, gdesc[UR16].tnspB, R24, gsb0 ;  /* 0x41e00000101879f0 */ /* 0x000fe60008001818 */
[----:B------:R-:W-:Y:S02]  /*3650*/  WARPGROUP.DEPBAR.LE gsb0, 0x0 ;  /* 0x00008000000079c5 */ /* 0x000fe40000010000 */
[----:B------:R-:W-:Y:S05]  /*3660*/  @!P0 BRA `(.L_x_49) ;  /* 0xfffffff000908947 */ /* 0x000fea000383ffff */
.L_x_47:
[----:B------:R5:W-:Y:S04]  /*3670*/  STL [R1+0x10c], R84 ;  /* 0x00010c5401007387 */ /* 0x000be80000100800 */
[----:B------:R-:W3:Y:S01]  /*3680*/  LDL.LU R8, [R1] ;  /* 0x0000000001087983 */ /* 0x000ee20000300800 */
[----:B--2---:R-:W-:Y:S06]  /*3690*/  BAR.SYNC.DEFER_BLOCKING 0x0 ;  /* 0x0000000000007b1d */ /* 0x004fec0000010000 */
[----:B-----5:R-:W2:Y:S04]  /*36a0*/  LDL.LU R84, [R1+0x4] ;  /* 0x0000040001547983 */ /* 0x020ea80000300800 */
[----:B------:R5:W-:Y:S04]  /*36b0*/  STL [R1+0x108], R85 ;  /* 0x0001085501007387 */ /* 0x000be80000100800 */
[----:B-----5:R-:W5:Y:S01]  /*36c0*/  LDL.LU R85, [R1+0xc] ;  /* 0x00000c0001557983 */ /* 0x020f620000300800 */
[----:B------:R-:W4:Y:S03]  /*36d0*/  @!P2 SYNCS.CCTL.IV [UR20+0x18000] ;  /* 0x01800000ff00a9b1 */ /* 0x000f260008000014 */
[----:B------:R-:W5:Y:S04]  /*36e0*/  LDL.LU R9, [R1+0x8] ;  /* 0x0000080001097983 */ /* 0x000f680000300800 */
[----:B------:R1:W-:Y:S01]  /*36f0*/  STL [R1+0x104], R86 ;  /* 0x0001045601007387 */ /* 0x0003e20000100800 */
[----:B----4-:R-:W-:Y:S06]  /*3700*/  BAR.SYNC.DEFER_BLOCKING 0x0 ;  /* 0x0000000000007b1d */ /* 0x010fec0000010000 */
[----:B-1----:R-:W4:Y:S04]  /*3710*/  LDL.LU R86, [R1+0x14] ;  /* 0x0000140001567983 */ /* 0x002f280000300800 */
[----:B------:R-:W4:Y:S04]  /*3720*/  LDL.LU R10, [R1+0x10] ;  /* 0x00001000010a7983 */ /* 0x000f280000300800 */
[----:B------:R1:W-:Y:S01]  /*3730*/  STL [R1+0x100], R87 ;  /* 0x0001005701007387 */ /* 0x0003e20000100800 */
[----:B------:R-:W1:Y:S02]  /*3740*/  @!P2 SYNCS.CCTL.IV [UR20+0x18008] ;  /* 0x01800800ff00a9b1 */ /* 0x000e640008000014 */
[----:B-1----:R-:W-:Y:S06]  /*3750*/  BAR.SYNC.DEFER_BLOCKING 0x0 ;  /* 0x0000000000007b1d */ /* 0x002fec0000010000 */
[----:B------:R-:W4:Y:S04]  /*3760*/  LDL.LU R87, [R1+0x1c] ;  /* 0x00001c0001577983 */ /* 0x000f280000300800 */
[----:B------:R-:W4:Y:S04]  /*3770*/  LDL.LU R11, [R1+0x18] ;  /* 0x00001800010b7983 */ /* 0x000f280000300800 */
[----:B------:R-:W4:Y:S04]  /*3780*/  LDL.LU R20, [R1+0x24] ;  /* 0x0000240001147983 */ /* 0x000f280000300800 */
[----:B------:R-:W4:Y:S04]  /*3790*/  LDL.LU R4, [R1+0x20] ;  /* 0x0000200001047983 */ /* 0x000f280000300800 */
[----:B------:R-:W4:Y:S01]  /*37a0*/  LDL.LU R3, [R1+0x2c] ;  /* 0x00002c0001037983 */ /* 0x000f220000300800 */
[----:B------:R-:W1:Y:S03]  /*37b0*/  @!P2 SYNCS.CCTL.IV [UR20+0x18010] ;  /* 0x01801000ff00a9b1 */ /* 0x000e660008000014 */
[----:B------:R-:W4:Y:S04]  /*37c0*/  LDL.LU R5, [R1+0x28] ;  /* 0x0000280001057983 */ /* 0x000f280000300800 */
        /* <DEDUP_REMOVED lines=51> */
[----:B---3--:R-:W3:Y:S01]  /*3b00*/  LDL.LU R2, [R1+0xf8] ;  /* 0x0000f80001027983 */ /* 0x008ee20000300800 */
[----:B-1----:R-:W-:Y:S01]  /*3b10*/  BAR.SYNC.DEFER_BLOCKING 0x0 ;  /* 0x0000000000007b1d */ /* 0x002fe20000010000 */
[----:B--2---:R-:W-:-:S05]  /*3b20*/  F2FP.BF16.F32.PACK_AB R8, R84, R8 ;  /* 0x000000085408723e */ /* 0x004fca00000010ff */
[----:B------:R-:W2:Y:S01]  /*3b30*/  LDL.LU R84, [R1+0x10c] ;  /* 0x00010c0001547983 */ /* 0x000ea20000300800 */
[----:B------:R-:W-:Y:S02]  /*3b40*/  F2FP.BF16.F32.PACK_AB R152, R153, R152 ;  /* 0x000000989998723e */ /* 0x000fe400000010ff */
[----:B-----5:R-:W-:Y:S01]  /*3b50*/  F2FP.BF16.F32.PACK_AB R9, R85, R9 ;  /* 0x000000095509723e */ /* 0x020fe200000010ff */
[----:B------:R-:W1:Y:S01]  /*3b60*/  @!P2 SYNCS.CCTL.IV [UR20+0x18018] ;  /* 0x01801800ff00a9b1 */ /* 0x000e620008000014 */
[----:B------:R-:W2:Y:S01]  /*3b70*/  LDL.LU R85, [R1+0x108] ;  /* 0x0001080001557983 */ /* 0x000ea20000300800 */
[----:B----4-:R-:W-:-:S03]  /*3b80*/  F2FP.BF16.F32.PACK_AB R10, R86, R10 ;  /* 0x0000000a560a723e */ /* 0x010fc600000010ff */
[----:B------:R-:W4:Y:S01]  /*3b90*/  LDL.LU R86, [R1+0x104] ;  /* 0x0001040001567983 */ /* 0x000f220000300800 */
[----:B------:R-:W-:-:S03]  /*3ba0*/  F2FP.BF16.F32.PACK_AB R11, R87, R11 ;  /* 0x0000000b570b723e */ /* 0x000fc600000010ff */
[----:B------:R-:W4:Y:S01]  /*3bb0*/  LDL.LU R87, [R1+0x100] ;  /* 0x0001000001577983 */ /* 0x000f220000300800 */
[----:B------:R-:W-:Y:S02]  /*3bc0*/  F2FP.BF16.F32.PACK_AB R153, R155, R154 ;  /* 0x0000009a9b99723e */ /* 0x000fe400000010ff */
[----:B------:R-:W-:Y:S02]  /*3bd0*/  ELECT P0, URZ, PT ;  /* 0x00000000003f782f */ /* 0x000fe40003800000 */
[----:B------:R-:W-:Y:S01]  /*3be0*/  F2FP.BF16.F32.PACK_AB R184, R185, R184 ;  /* 0x000000b8b9b8723e */ /* 0x000fe200000010ff */
[----:B------:R-:W-:Y:S01]  /*3bf0*/  ULOP3.LUT UR21, UR21, 0x1, URZ, 0xc0, !UPT ;  /* 0x0000000115157892 */ /* 0x000fe2000f8ec03f */
[----:B------:R-:W-:Y:S01]  /*3c00*/  F2FP.BF16.F32.PACK_AB R154, R157, R156 ;  /* 0x0000009c9d9a723e */ /* 0x000fe200000010ff */
[----:B------:R-:W-:Y:S01]  /*3c10*/  UMOV UR10, UR11 ;  /* 0x0000000b000a7c82 */ /* 0x000fe20008000000 */
[----:B------:R-:W-:Y:S01]  /*3c20*/  F2FP.BF16.F32.PACK_AB R4, R20, R4 ;  /* 0x000000041404723e */ /* 0x000fe200000010ff */
[----:B------:R-:W-:Y:S01]  /*3c30*/  ULEA UR8, UR21, UR20, 0xf ;  /* 0x0000001415087291 */ /* 0x000fe2000f8e783f */
[----:B------:R-:W5:Y:S01]  /*3c40*/  S2R R20, SR_TID.X ;  /* 0x0000000000147919 */ /* 0x000f620000002100 */
[----:B------:R-:W-:Y:S01]  /*3c50*/  F2FP.BF16.F32.PACK_AB R155, R159, R158 ;  /* 0x0000009e9f9b723e */ /* 0x000fe200000010ff */
[----:B------:R-:W-:Y:S01]  /*3c60*/  ULEA UR9, UR21, UR28, 0x6 ;  /* 0x0000001c15097291 */ /* 0x000fe2000f8e303f */
[----:B------:R-:W-:-:S02]  /*3c70*/  F2FP.BF16.F32.PACK_AB R185, R187, R186 ;  /* 0x000000babbb9723e */ /* 0x000fc400000010ff */
[----:B------:R-:W-:Y:S02]  /*3c80*/  F2FP.BF16.F32.PACK_AB R5, R3, R5 ;  /* 0x000000050305723e */ /* 0x000fe400000010ff */
[----:B------:R-:W-:Y:S02]  /*3c90*/  F2FP.BF16.F32.PACK_AB R88, R89, R88 ;  /* 0x000000585958723e */ /* 0x000fe400000010ff */
[----:B------:R-:W-:Y:S02]  /*3ca0*/  F2FP.BF16.F32.PACK_AB R186, R189, R188 ;  /* 0x000000bcbdba723e */ /* 0x000fe400000010ff */
[----:B------:R-:W-:Y:S02]  /*3cb0*/  F2FP.BF16.F32.PACK_AB R187, R191, R190 ;  /* 0x000000bebfbb723e */ /* 0x000fe400000010ff */
[----:B------:R-:W-:Y:S02]  /*3cc0*/  F2FP.BF16.F32.PACK_AB R6, R0, R6 ;  /* 0x000000060006723e */ /* 0x000fe400000010ff */
        /* <DEDUP_REMOVED lines=8> */
[----:B------:R-:W-:Y:S01]  /*3d50*/  F2FP.BF16.F32.PACK_AB R25, R27, R26 ;  /* 0x0000001a1b19723e */ /* 0x000fe200000010ff */
[C---:B-----5:R-:W-:Y:S01]  /*3d60*/  IMAD.SHL.U32 R0, R20.reuse, 0x80, RZ ;  /* 0x0000008014007824 */ /* 0x060fe200078e00ff */
[----:B------:R-:W-:Y:S02]  /*3d70*/  LOP3.LUT R3, R20, 0x7f, RZ, 0xc0, !PT ;  /* 0x0000007f14037812 */ /* 0x000fe400078ec0ff */
[----:B------:R-:W-:Y:S02]  /*3d80*/  F2FP.BF16.F32.PACK_AB R56, R57, R56 ;  /* 0x000000383938723e */ /* 0x000fe400000010ff */
[----:B------:R-:W-:Y:S02]  /*3d90*/  LOP3.LUT R0, R0, 0x780, RZ, 0xc0, !PT ;  /* 0x0000078000007812 */ /* 0x000fe400078ec0ff */
        /* <DEDUP_REMOVED lines=13> */
[----:B------:R-:W-:Y:S02]  /*3e70*/  ISETP.LT.U32.AND P0, PT, R3, 0x40, P0 ;  /* 0x000000400300780c */ /* 0x000fe40000701070 */
[----:B------:R-:W-:Y:S02]  /*3e80*/  F2FP.BF16.F32.PACK_AB R194, R197, R196 ;  /* 0x000000c4c5c2723e */ /* 0x000fe400000010ff */
[----:B------:R-:W-:Y:S02]  /*3e90*/  F2FP.BF16.F32.PACK_AB R195, R199, R198 ;  /* 0x000000c6c7c3723e */ /* 0x000fe400000010ff */
[----:B------:R-:W-:Y:S02]  /*3ea0*/  F2FP.BF16.F32.PACK_AB R97, R99, R98 ;  /* 0x000000626361723e */ /* 0x000fe400000010ff */
[----:B------:R-:W-:Y:S02]  /*3eb0*/  F2FP.BF16.F32.PACK_AB R128, R129, R128 ;  /* 0x000000808180723e */ /* 0x000fe400000010ff */
[----:B------:R-:W-:-:S02]  /*3ec0*/  F2FP.BF16.F32.PACK_AB R98, R101, R100 ;  /* 0x000000646562723e */ /* 0x000fc400000010ff */
[----:B------:R-:W-:Y:S01]  /*3ed0*/  F2FP.BF16.F32.PACK_AB R99, R103, R102 ;  /* 0x000000666763723e */ /* 0x000fe200000010ff */
[----:B------:R-:W-:Y:S01]  /*3ee0*/  VOTEU.ANY UP0, P0 ;  /* 0x00000000003f7886 */ /* 0x000fe20000000100 */
[----:B------:R-:W-:Y:S01]  /*3ef0*/  F2FP.BF16.F32.PACK_AB R129, R131, R130 ;  /* 0x000000828381723e */ /* 0x000fe200000010ff */
[----:B------:R-:W-:Y:S01]  /*3f00*/  VOTEU.ANY UP1, P0 ;  /* 0x00000000003f7886 */ /* 0x000fe20000020100 */
[----:B------:R-:W-:Y:S02]  /*3f10*/  F2FP.BF16.F32.PACK_AB R32, R33, R32 ;  /* 0x000000202120723e */ /* 0x000fe400000010ff */
[----:B------:R-:W-:Y:S01]  /*3f20*/  F2FP.BF16.F32.PACK_AB R130, R133, R132 ;  /* 0x000000848582723e */ /* 0x000fe200000010ff */
[----:B------:R-:W-:Y:S01]  /*3f30*/  @UP0 UMOV UR4, UR26 ;  /* 0x0000001a00040c82 */ /* 0x000fe20008000000 */
[----:B------:R-:W-:Y:S01]  /*3f40*/  F2FP.BF16.F32.PACK_AB R131, R135, R134 ;  /* 0x000000868783723e */ /* 0x000fe200000010ff */
[----:B------:R-:W-:Y:S01]  /*3f50*/  @UP0 UMOV UR5, UR27 ;  /* 0x0000001b00050c82 */ /* 0x000fe20008000000 */
        /* <DEDUP_REMOVED lines=63> */
[----:B---3--:R-:W-:Y:S01]  /*4350*/  F2FP.BF16.F32.PACK_AB R231, R21, R2 ;  /* 0x0000000215e7723e */ /* 0x008fe200000010ff */
[----:B------:R-:W-:Y:S01]  /*4360*/  IMAD.SHL.U32 R21, R20, 0x10, RZ ;  /* 0x0000001014157824 */ /* 0x000fe200078e00ff */
[----:B------:R-:W-:Y:S02]  /*4370*/  F2FP.BF16.F32.PACK_AB R113, R115, R114 ;  /* 0x000000727371723e */ /* 0x000fe400000010ff */
[----:B------:R-:W-:Y:S02]  /*4380*/  F2FP.BF16.F32.PACK_AB R144, R145, R144 ;  /* 0x000000909190723e */ /* 0x000fe400000010ff */
[----:B------:R-:W-:-:S02]  /*4390*/  LOP3.LUT R21, R0, 0x70, R21, 0xf8, !PT ;  /* 0x0000007000157812 */ /* 0x000fc400078ef815 */
[----:B------:R-:W-:Y:S02]  /*43a0*/  F2FP.BF16.F32.PACK_AB R114, R117, R116 ;  /* 0x000000747572723e */ /* 0x000fe400000010ff */
[----:B------:R-:W-:Y:S01]  /*43b0*/  LOP3.LUT R21, R21, 0x10, R20, 0x78, !PT ;  /* 0x0000001015157812 */ /* 0x000fe200078e7814 */
[----:B------:R-:W-:Y:S01]  /*43c0*/  IMAD.SHL.U32 R20, R20, 0x40, RZ ;  /* 0x0000004014147824 */ /* 0x000fe200078e00ff */
[----:B------:R-:W-:Y:S02]  /*43d0*/  F2FP.BF16.F32.PACK_AB R115, R119, R118 ;  /* 0x000000767773723e */ /* 0x000fe400000010ff */
[----:B------:R-:W-:Y:S02]  /*43e0*/  F2FP.BF16.F32.PACK_AB R145, R147, R146 ;  /* 0x000000929391723e */ /* 0x000fe400000010ff */
[----:B------:R-:W-:Y:S02]  /*43f0*/  LOP3.LUT R20, R21, 0x1800, R20, 0xf8, !PT ;  /* 0x0000180015147812 */ /* 0x000fe400078ef814 */
[----:B------:R-:W-:-:S02]  /*4400*/  F2FP.BF16.F32.PACK_AB R48, R49, R48 ;  /* 0x000000303130723e */ /* 0x000fc400000010ff */
[C---:B------:R-:W-:Y:S01]  /*4410*/  LOP3.LUT R2, R20.reuse, 0x20, RZ, 0x3c, !PT ;  /* 0x0000002014027812 */ /* 0x040fe200078e3cff */
[C---:B------:R-:W-:Y:S01]  /*4420*/  VIADD R0, R20.reuse, UR20 ;  /* 0x0000001414007c36 */ /* 0x040fe20008000000 */
[C---:B------:R-:W-:Y:S02]  /*4430*/  LOP3.LUT R3, R20.reuse, 0x40, RZ, 0x3c, !PT ;  /* 0x0000004014037812 */ /* 0x040fe400078e3cff */
[----:B------:R-:W-:Y:S01]  /*4440*/  LOP3.LUT R20, R20, 0x60, RZ, 0x3c, !PT ;  /* 0x0000006014147812 */ /* 0x000fe200078e3cff */
[----:B------:R-:W-:Y:S01]  /*4450*/  VIADD R2, R2, UR20 ;  /* 0x0000001402027c36 */ /* 0x000fe20008000000 */
[----:B-1----:R-:W-:Y:S01]  /*4460*/  STSM.16.M88.4 [R0], R8 ;  /* 0x0000000800007844 */ /* 0x002fe20000000200 */
[----:B------:R-:W-:Y:S01]  /*4470*/  VIADD R3, R3, UR20 ;  /* 0x0000001403037c36 */ /* 0x000fe20008000000 */
[----:B------:R-:W-:Y:S01]  /*4480*/  F2FP.BF16.F32.PACK_AB R146, R149, R148 ;  /* 0x000000949592723e */ /* 0x000fe200000010ff */
[----:B------:R-:W-:Y:S01]  /*4490*/  VIADD R20, R20, UR20 ;  /* 0x0000001414147c36 */ /* 0x000fe20008000000 */
[----:B------:R-:W-:Y:S01]  /*44a0*/  STSM.16.M88.4 [R0+0x8000], R216 ;  /* 0x008000d800007844 */ /* 0x000fe20000000200 */
[----:B------:R-:W-:-:S02]  /*44b0*/  F2FP.BF16.F32.PACK_AB R147, R151, R150 ;  /* 0x000000969793723e */ /* 0x000fc400000010ff */
[----:B------:R-:W-:Y:S01]  /*44c0*/  F2FP.BF16.F32.PACK_AB R49, R51, R50 ;  /* 0x000000323331723e */ /* 0x000fe200000010ff */
[----:B------:R-:W-:Y:S01]  /*44d0*/  STSM.16.M88.4 [R0+0x2000], R152 ;  /* 0x0020009800007844 */ /* 0x000fe20000000200 */
[----:B------:R-:W-:Y:S02]  /*44e0*/  F2FP.BF16.F32.PACK_AB R80, R81, R80 ;  /* 0x000000505150723e */ /* 0x000fe400000010ff */
[----:B------:R-:W-:Y:S01]  /*44f0*/  F2FP.BF16.F32.PACK_AB R50, R53, R52 ;  /* 0x000000343532723e */ /* 0x000fe200000010ff */
[----:B------:R-:W-:Y:S01]  /*4500*/  STSM.16.M88.4 [R0+0xa000], R184 ;  /* 0x00a000b800007844 */ /* 0x000fe20000000200 */
[----:B------:R-:W-:Y:S02]  /*4510*/  F2FP.BF16.F32.PACK_AB R51, R55, R54 ;  /* 0x000000363733723e */ /* 0x000fe400000010ff */
[----:B------:R-:W-:Y:S01]  /*4520*/  F2FP.BF16.F32.PACK_AB R81, R83, R82 ;  /* 0x000000525351723e */ /* 0x000fe200000010ff */
[----:B------:R-:W-:Y:S01]  /*4530*/  STSM.16.M88.4 [R0+0x4000], R88 ;  /* 0x0040005800007844 */ /* 0x000fe20000000200 */
[----:B--2---:R-:W-:-:S03]  /*4540*/  F2FP.BF16.F32.PACK_AB R82, R85, R84 ;  /* 0x000000545552723e */ /* 0x004fc600000010ff */
[----:B------:R-:W-:Y:S04]  /*4550*/  STSM.16.M88.4 [R0+0xc000], R120 ;  /* 0x00c0007800007844 */ /* 0x000fe80000000200 */
[----:B------:R-:W-:Y:S04]  /*4560*/  STSM.16.M88.4 [R0+0x6000], R24 ;  /* 0x0060001800007844 */ /* 0x000fe80000000200 */
[----:B------:R-:W-:Y:S04]  /*4570*/  STSM.16.M88.4 [R0+0xe000], R56 ;  /* 0x00e0003800007844 */ /* 0x000fe80000000200 */
[----:B------:R-:W-:Y:S04]  /*4580*/  STSM.16.M88.4 [R2], R4 ;  /* 0x0000000402007844 */ /* 0x000fe80000000200 */
[----:B------:R-:W-:Y:S04]  /*4590*/  STSM.16.M88.4 [R2+0x8000], R220 ;  /* 0x008000dc02007844 */ /* 0x000fe80000000200 */
[----:B------:R-:W-:Y:S04]  /*45a0*/  STSM.16.M88.4 [R2+0x2000], R160 ;  /* 0x002000a002007844 */ /* 0x000fe80000000200 */
[----:B------:R-:W-:Y:S04]  /*45b0*/  STSM.16.M88.4 [R2+0xa000], R192 ;  /* 0x00a000c002007844 */ /* 0x000fe80000000200 */
[----:B------:R-:W-:Y:S04]  /*45c0*/  STSM.16.M88.4 [R2+0x4000], R96 ;  /* 0x0040006002007844 */ /* 0x000fe80000000200 */
[----:B------:R-:W-:Y:S01]  /*45d0*/  STSM.16.M88.4 [R2+0xc000], R128 ;  /* 0x00c0008002007844 */ /* 0x000fe20000000200 */
[----:B----4-:R-:W-:-:S03]  /*45e0*/  F2FP.BF16.F32.PACK_AB R83, R87, R86 ;  /* 0x000000565753723e */ /* 0x010fc600000010ff */
[----:B------:R-:W-:Y:S04]  /*45f0*/  STSM.16.M88.4 [R2+0x6000], R32 ;  /* 0x0060002002007844 */ /* 0x000fe80000000200 */
[----:B------:R-:W-:Y:S04]  /*4600*/  STSM.16.M88.4 [R2+0xe000], R64 ;  /* 0x00e0004002007844 */ /* 0x000fe80000000200 */
[----:B------:R-:W-:Y:S04]  /*4610*/  STSM.16.M88.4 [R3], R12 ;  /* 0x0000000c03007844 */ /* 0x000fe80000000200 */
[----:B------:R-:W-:Y:S04]  /*4620*/  STSM.16.M88.4 [R3+0x8000], R224 ;  /* 0x008000e003007844 */ /* 0x000fe80000000200 */
[----:B------:R-:W-:Y:S04]  /*4630*/  STSM.16.M88.4 [R3+0x2000], R168 ;  /* 0x002000a803007844 */ /* 0x000fe80000000200 */
[----:B------:R-:W-:Y:S04]  /*4640*/  STSM.16.M88.4 [R3+0xa000], R200 ;  /* 0x00a000c803007844 */ /* 0x000fe80000000200 */
[----:B------:R-:W-:Y:S04]  /*4650*/  STSM.16.M88.4 [R3+0x4000], R104 ;  /* 0x0040006803007844 */ /* 0x000fe80000000200 */
        /* <DEDUP_REMOVED lines=10> */
[----:B------:R-:W-:Y:S01]  /*4700*/  STSM.16.M88.4 [R20+0xe000], R80 ;  /* 0x00e0005014007844 */ /* 0x000fe20000000200 */
[----:B------:R1:W-:Y:S06]  /*4710*/  MEMBAR.ALL.CTA ;  /* 0x0000000000007992 */ /* 0x0003ec0000008000 */
[----:B-1----:R-:W1:Y:S02]  /*4720*/  FENCE.VIEW.ASYNC.S ;  /* 0x00000000000073c6 */ /* 0x002e640000000000 */
[----:B-1----:R-:W-:Y:S06]  /*4730*/  BAR.SYNC.DEFER_BLOCKING 0x0 ;  /* 0x0000000000007b1d */ /* 0x002fec0000010000 */
[----:B------:R1:W-:Y:S01]  /*4740*/  @UP1 UTMASTG.2D [UR8], [UR4] ;  /* 0x00000008040013b5 */ /* 0x0003e20008008000 */
[----:B------:R0:W-:Y:S01]  /*4750*/  UTMACMDFLUSH ;  /* 0x00000000000079b7 */ /* 0x0001e20000000000 */
[----:B------:R-:W-:-:S04]  /*4760*/  DEPBAR.LE SB0, 0x0 ;  /* 0x000080000000791a */ /* 0x000fc80000000000 */
[----:B------:R-:W-:Y:S06]  /*4770*/  BAR.SYNC.DEFER_BLOCKING 0x0 ;  /* 0x0000000000007b1d */ /* 0x000fec0000010000 */
[----:B-1----:R-:W-:Y:S05]  /*4780*/  EXIT ;  /* 0x000000000000794d */ /* 0x002fea0003800000 */
.L_x_48:
[----:B------:R-:W2:Y:S02]  /*4790*/  SYNCS.PHASECHK.TRANS64.TRYWAIT P0, [UR18+0x18000], R2 ;  /* 0x01800002ff0075a7 */ /* 0x000ea40008000152 */
[----:B--2---:R-:W-:Y:S05]  /*47a0*/  @!P0 BRA `(.L_x_48) ;  /* 0xfffffffc00f88947 */ /* 0x004fea000383ffff */
[----:B------:R-:W-:Y:S05]  /*47b0*/  BRA `(.L_x_50) ;  /* 0xffffffe000c87947 */ /* 0x000fea000383ffff */
.L_x_51:
[----:B------:R-:W-:-:S00]  /*47c0*/  BRA `(.L_x_51) ;  /* 0xfffffffc00fc7947 */ /* 0x000fc0000383ffff */
[----:B------:R-:W-:-:S00]  /*47d0*/  NOP ;  /* 0x0000000000007918 */ /* 0x000fc00000000000 */
        /* <DEDUP_REMOVED lines=10> */
.L_x_52:


//--------------------- .nv.shared.gluon_wgmma    --------------------------
	.section	.nv.shared.gluon_wgmma,"aw",@nobits
	.sectionflags	@""
	.align	16
	.zero		1024


//--------------------- .nv.shared.reserved.0     --------------------------
	.section	.nv.shared.reserved.0,"aw",@nobits
	.weak		__nv_reservedSMEM_offset_0_alias
	.size		__nv_reservedSMEM_offset_0_alias, 0, 0
	.other		__nv_reservedSMEM_offset_0_alias,@"STO_CUDA_RESERVED_SHARED STV_DEFAULT"
__nv_reservedSMEM_offset_0_alias:
	.zero		0


//--------------------- .nv.constant0.gluon_wgmma --------------------------
	.section	.nv.constant0.gluon_wgmma,"a",@progbits
	.sectionflags	@""
	.align	4
.nv.constant0.gluon_wgmma:
	.zero		608


//--------------------- SYMBOLS --------------------------

	.type		.nv.reservedSmem.offset0,@object
	.size		.nv.reservedSmem.offset0,0x4
